//
// Generated by NVIDIA NVVM Compiler
//
// Compiler Build ID: CL-36424714
// Cuda compilation tools, release 13.0, V13.0.88
// Based on NVVM 20.0.0
//

.version 9.0
.target sm_100
.address_size 64

	// .globl	_Z29update_struct_do_advance_cons12UpdateStructd
.extern .shared .align 16 .b8 shared_prim[];

.visible .entry _Z29update_struct_do_advance_cons12UpdateStructd(
	.param .align 8 .b8 _Z29update_struct_do_advance_cons12UpdateStructd_param_0[40],
	.param .f64 _Z29update_struct_do_advance_cons12UpdateStructd_param_1
)
{
	.reg .pred 	%p<4>;
	.reg .b32 	%r<20>;
	.reg .b64 	%rd<13>;
	.reg .b64 	%fd<181>;

	ld.param.u64 	%rd3, [_Z29update_struct_do_advance_cons12UpdateStructd_param_0+32];
	ld.param.f64 	%fd2, [_Z29update_struct_do_advance_cons12UpdateStructd_param_0+16];
	ld.param.f64 	%fd1, [_Z29update_struct_do_advance_cons12UpdateStructd_param_0+8];
	ld.param.u32 	%r7, [_Z29update_struct_do_advance_cons12UpdateStructd_param_0];
	ld.param.u64 	%rd2, [_Z29update_struct_do_advance_cons12UpdateStructd_param_0+24];
	cvta.to.global.u64 	%rd1, %rd2;
	mov.u32 	%r8, %ctaid.x;
	mov.u32 	%r2, %ntid.x;
	mov.u32 	%r3, %tid.x;
	mad.lo.s32 	%r4, %r8, %r2, %r3;
	setp.ge.s32 	%p1, %r4, %r7;
	@%p1 bra 	$L__BB0_4;
	add.s32 	%r5, %r4, -1;
	max.s32 	%r9, %r5, 0;
	shl.b32 	%r10, %r9, 2;
	mul.wide.u32 	%rd4, %r10, 8;
	add.s64 	%rd5, %rd1, %rd4;
	ld.global.f64 	%fd4, [%rd5];
	shl.b32 	%r11, %r3, 5;
	mov.u32 	%r12, shared_prim;
	add.s32 	%r6, %r12, %r11;
	ld.global.f64 	%fd5, [%rd5+8];
	st.shared.v2.f64 	[%r6], {%fd4, %fd5};
	ld.global.f64 	%fd6, [%rd5+16];
	ld.global.f64 	%fd7, [%rd5+24];
	st.shared.v2.f64 	[%r6+16], {%fd6, %fd7};
	setp.gt.u32 	%p2, %r3, 1;
	@%p2 bra 	$L__BB0_3;
	add.s32 	%r13, %r5, %r2;
	setp.lt.s32 	%p3, %r13, %r7;
	add.s32 	%r14, %r7, -1;
	selp.b32 	%r15, %r13, %r14, %p3;
	shl.b32 	%r16, %r15, 2;
	mul.wide.s32 	%rd6, %r16, 8;
	add.s64 	%rd7, %rd1, %rd6;
	ld.global.f64 	%fd8, [%rd7];
	shl.b32 	%r17, %r2, 5;
	add.s32 	%r18, %r6, %r17;
	ld.global.f64 	%fd9, [%rd7+8];
	st.shared.v2.f64 	[%r18], {%fd8, %fd9};
	ld.global.f64 	%fd10, [%rd7+16];
	ld.global.f64 	%fd11, [%rd7+24];
	st.shared.v2.f64 	[%r18+16], {%fd10, %fd11};
$L__BB0_3:
	ld.param.f64 	%fd180, [_Z29update_struct_do_advance_cons12UpdateStructd_param_1];
	bar.sync 	0;
	shl.b32 	%r19, %r4, 2;
	cvta.to.global.u64 	%rd8, %rd3;
	mul.wide.s32 	%rd9, %r19, 8;
	add.s64 	%rd10, %rd8, %rd9;
	ld.shared.v2.f64 	{%fd12, %fd13}, [%r6];
	ld.shared.v2.f64 	{%fd14, %fd15}, [%r6+16];
	mul.f64 	%fd16, %fd12, %fd13;
	mul.f64 	%fd17, %fd12, %fd14;
	mul.f64 	%fd18, %fd12, 0d3FE0000000000000;
	mul.f64 	%fd19, %fd14, %fd14;
	fma.rn.f64 	%fd20, %fd13, %fd13, %fd19;
	div.rn.f64 	%fd21, %fd15, 0d3FE5555555555556;
	fma.rn.f64 	%fd22, %fd18, %fd20, %fd21;
	ld.shared.v2.f64 	{%fd23, %fd24}, [%r6+32];
	ld.shared.v2.f64 	{%fd25, %fd26}, [%r6+48];
	mul.f64 	%fd27, %fd23, %fd24;
	mul.f64 	%fd28, %fd23, %fd25;
	mul.f64 	%fd29, %fd23, 0d3FE0000000000000;
	mul.f64 	%fd30, %fd25, %fd25;
	fma.rn.f64 	%fd31, %fd24, %fd24, %fd30;
	div.rn.f64 	%fd32, %fd26, 0d3FE5555555555556;
	fma.rn.f64 	%fd33, %fd29, %fd31, %fd32;
	fma.rn.f64 	%fd34, %fd13, %fd16, %fd15;
	mul.f64 	%fd35, %fd13, %fd17;
	fma.rn.f64 	%fd36, %fd15, 0d0000000000000000, %fd35;
	mul.f64 	%fd37, %fd13, %fd22;
	fma.rn.f64 	%fd38, %fd13, %fd15, %fd37;
	fma.rn.f64 	%fd39, %fd24, %fd27, %fd26;
	mul.f64 	%fd40, %fd24, %fd28;
	fma.rn.f64 	%fd41, %fd26, 0d0000000000000000, %fd40;
	mul.f64 	%fd42, %fd24, %fd33;
	fma.rn.f64 	%fd43, %fd24, %fd26, %fd42;
	mul.f64 	%fd44, %fd15, 0d3FFAAAAAAAAAAAAB;
	div.rn.f64 	%fd45, %fd44, %fd12;
	sqrt.rn.f64 	%fd46, %fd45;
	sub.f64 	%fd47, %fd13, %fd46;
	add.f64 	%fd48, %fd13, %fd46;
	mul.f64 	%fd49, %fd26, 0d3FFAAAAAAAAAAAAB;
	div.rn.f64 	%fd50, %fd49, %fd23;
	sqrt.rn.f64 	%fd51, %fd50;
	sub.f64 	%fd52, %fd24, %fd51;
	add.f64 	%fd53, %fd24, %fd51;
	min.f64 	%fd54, %fd47, %fd52;
	min.f64 	%fd55, %fd54, 0d0000000000000000;
	max.f64 	%fd56, %fd48, %fd53;
	max.f64 	%fd57, %fd56, 0d0000000000000000;
	sub.f64 	%fd58, %fd57, %fd55;
	mul.f64 	%fd59, %fd57, %fd16;
	mul.f64 	%fd60, %fd55, %fd27;
	sub.f64 	%fd61, %fd59, %fd60;
	sub.f64 	%fd62, %fd12, %fd23;
	mul.f64 	%fd63, %fd57, %fd62;
	mul.f64 	%fd64, %fd55, %fd63;
	sub.f64 	%fd65, %fd61, %fd64;
	div.rn.f64 	%fd66, %fd65, %fd58;
	mul.f64 	%fd67, %fd57, %fd34;
	mul.f64 	%fd68, %fd55, %fd39;
	sub.f64 	%fd69, %fd67, %fd68;
	sub.f64 	%fd70, %fd16, %fd27;
	mul.f64 	%fd71, %fd57, %fd70;
	mul.f64 	%fd72, %fd55, %fd71;
	sub.f64 	%fd73, %fd69, %fd72;
	div.rn.f64 	%fd74, %fd73, %fd58;
	mul.f64 	%fd75, %fd57, %fd36;
	mul.f64 	%fd76, %fd55, %fd41;
	sub.f64 	%fd77, %fd75, %fd76;
	sub.f64 	%fd78, %fd17, %fd28;
	mul.f64 	%fd79, %fd57, %fd78;
	mul.f64 	%fd80, %fd55, %fd79;
	sub.f64 	%fd81, %fd77, %fd80;
	div.rn.f64 	%fd82, %fd81, %fd58;
	mul.f64 	%fd83, %fd57, %fd38;
	mul.f64 	%fd84, %fd55, %fd43;
	sub.f64 	%fd85, %fd83, %fd84;
	sub.f64 	%fd86, %fd22, %fd33;
	mul.f64 	%fd87, %fd57, %fd86;
	mul.f64 	%fd88, %fd55, %fd87;
	sub.f64 	%fd89, %fd85, %fd88;
	div.rn.f64 	%fd90, %fd89, %fd58;
	ld.shared.v2.f64 	{%fd91, %fd92}, [%r6+64];
	ld.shared.v2.f64 	{%fd93, %fd94}, [%r6+80];
	mul.f64 	%fd95, %fd91, %fd92;
	mul.f64 	%fd96, %fd91, %fd93;
	mul.f64 	%fd97, %fd91, 0d3FE0000000000000;
	mul.f64 	%fd98, %fd93, %fd93;
	fma.rn.f64 	%fd99, %fd92, %fd92, %fd98;
	div.rn.f64 	%fd100, %fd94, 0d3FE5555555555556;
	fma.rn.f64 	%fd101, %fd97, %fd99, %fd100;
	fma.rn.f64 	%fd102, %fd92, %fd95, %fd94;
	mul.f64 	%fd103, %fd92, %fd96;
	fma.rn.f64 	%fd104, %fd94, 0d0000000000000000, %fd103;
	mul.f64 	%fd105, %fd92, %fd101;
	fma.rn.f64 	%fd106, %fd92, %fd94, %fd105;
	mul.f64 	%fd107, %fd94, 0d3FFAAAAAAAAAAAAB;
	div.rn.f64 	%fd108, %fd107, %fd91;
	sqrt.rn.f64 	%fd109, %fd108;
	sub.f64 	%fd110, %fd92, %fd109;
	add.f64 	%fd111, %fd92, %fd109;
	min.f64 	%fd112, %fd52, %fd110;
	min.f64 	%fd113, %fd112, 0d0000000000000000;
	max.f64 	%fd114, %fd53, %fd111;
	max.f64 	%fd115, %fd114, 0d0000000000000000;
	sub.f64 	%fd116, %fd115, %fd113;
	mul.f64 	%fd117, %fd115, %fd27;
	mul.f64 	%fd118, %fd113, %fd95;
	sub.f64 	%fd119, %fd117, %fd118;
	sub.f64 	%fd120, %fd23, %fd91;
	mul.f64 	%fd121, %fd115, %fd120;
	mul.f64 	%fd122, %fd113, %fd121;
	sub.f64 	%fd123, %fd119, %fd122;
	div.rn.f64 	%fd124, %fd123, %fd116;
	mul.f64 	%fd125, %fd115, %fd39;
	mul.f64 	%fd126, %fd113, %fd102;
	sub.f64 	%fd127, %fd125, %fd126;
	sub.f64 	%fd128, %fd27, %fd95;
	mul.f64 	%fd129, %fd115, %fd128;
	mul.f64 	%fd130, %fd113, %fd129;
	sub.f64 	%fd131, %fd127, %fd130;
	div.rn.f64 	%fd132, %fd131, %fd116;
	mul.f64 	%fd133, %fd115, %fd41;
	mul.f64 	%fd134, %fd113, %fd104;
	sub.f64 	%fd135, %fd133, %fd134;
	sub.f64 	%fd136, %fd28, %fd96;
	mul.f64 	%fd137, %fd115, %fd136;
	mul.f64 	%fd138, %fd113, %fd137;
	sub.f64 	%fd139, %fd135, %fd138;
	div.rn.f64 	%fd140, %fd139, %fd116;
	mul.f64 	%fd141, %fd115, %fd43;
	mul.f64 	%fd142, %fd113, %fd106;
	sub.f64 	%fd143, %fd141, %fd142;
	sub.f64 	%fd144, %fd33, %fd101;
	mul.f64 	%fd145, %fd115, %fd144;
	mul.f64 	%fd146, %fd113, %fd145;
	sub.f64 	%fd147, %fd143, %fd146;
	div.rn.f64 	%fd148, %fd147, %fd116;
	sub.f64 	%fd149, %fd2, %fd1;
	cvt.rn.f64.s32 	%fd150, %r7;
	div.rn.f64 	%fd151, %fd149, %fd150;
	sub.f64 	%fd152, %fd124, %fd66;
	mul.f64 	%fd153, %fd180, %fd152;
	div.rn.f64 	%fd154, %fd153, %fd151;
	ld.global.f64 	%fd155, [%rd10];
	sub.f64 	%fd156, %fd155, %fd154;
	st.global.f64 	[%rd10], %fd156;
	sub.f64 	%fd157, %fd132, %fd74;
	mul.f64 	%fd158, %fd180, %fd157;
	div.rn.f64 	%fd159, %fd158, %fd151;
	ld.global.f64 	%fd160, [%rd10+8];
	sub.f64 	%fd161, %fd160, %fd159;
	st.global.f64 	[%rd10+8], %fd161;
	sub.f64 	%fd162, %fd140, %fd82;
	mul.f64 	%fd163, %fd180, %fd162;
	div.rn.f64 	%fd164, %fd163, %fd151;
	ld.global.f64 	%fd165, [%rd10+16];
	sub.f64 	%fd166, %fd165, %fd164;
	st.global.f64 	[%rd10+16], %fd166;
	sub.f64 	%fd167, %fd148, %fd90;
	mul.f64 	%fd168, %fd180, %fd167;
	div.rn.f64 	%fd169, %fd168, %fd151;
	ld.global.f64 	%fd170, [%rd10+24];
	sub.f64 	%fd171, %fd170, %fd169;
	st.global.f64 	[%rd10+24], %fd171;
	div.rn.f64 	%fd172, %fd161, %fd156;
	div.rn.f64 	%fd173, %fd166, %fd156;
	mul.f64 	%fd174, %fd156, 0d3FE0000000000000;
	mul.f64 	%fd175, %fd173, %fd173;
	fma.rn.f64 	%fd176, %fd172, %fd172, %fd175;
	mul.f64 	%fd177, %fd174, %fd176;
	sub.f64 	%fd178, %fd171, %fd177;
	mul.f64 	%fd179, %fd178, 0d3FE5555555555556;
	st.shared.v2.f64 	[%r6+32], {%fd156, %fd172};
	st.shared.v2.f64 	[%r6+48], {%fd173, %fd179};
	cvta.to.global.u64 	%rd11, %rd2;
	add.s64 	%rd12, %rd11, %rd9;
	st.global.f64 	[%rd12], %fd156;
	st.global.f64 	[%rd12+8], %fd172;
	st.global.f64 	[%rd12+16], %fd173;
	st.global.f64 	[%rd12+24], %fd179;
$L__BB0_4:
	ret;

}


// ===== COMPILED SASS (sm_100) =====

	.target	sm_100

	.elftype	@"ET_EXEC"


//--------------------- .note.nv.tkinfo           --------------------------
	.section	.note.nv.tkinfo,"",@"SHT_NOTE"
	.sectionflags	@"SHF_NOTE_NV_TKINFO"
	.tkinfo
        /*0018*/ 	.word	0x00000002
        /*0030*/ 	.string	""
        /*0030*/ 	.string	"ptxas"
        /*0030*/ 	.string	"Cuda compilation tools, release 13.0, V13.0.88"
        /*0030*/ 	.string	"Build cuda_13.0.r13.0/compiler.36424714_0"
        /*0030*/ 	.string	"-arch sm_100 -m 64 "



//--------------------- .note.nv.cuinfo           --------------------------
	.section	.note.nv.cuinfo,"",@"SHT_NOTE"
	.sectionflags	@"SHF_NOTE_NV_CUINFO"
        /*0018*/ 	.short	0x0002
        /*001a*/ 	.short	0x0064
        /*001c*/ 	.short	0x0082
	.zero		2


//--------------------- .nv.info                  --------------------------
	.section	.nv.info,"",@"SHT_CUDA_INFO"
	.align	4


	//----- nvinfo : EIATTR_REGCOUNT
	.align		4
        /*0000*/ 	.byte	0x04, 0x2f
        /*0002*/ 	.short	(.L_1 - .L_0)
	.align		4
.L_0:
        /*0004*/ 	.word	index@(_Z29update_struct_do_advance_cons12UpdateStructd)
        /*0008*/ 	.word	0x00000048


	//----- nvinfo : EIATTR_FRAME_SIZE
	.align		4
.L_1:
        /*000c*/ 	.byte	0x04, 0x11
        /*000e*/ 	.short	(.L_3 - .L_2)
	.align		4
.L_2:
        /*0010*/ 	.word	index@($__internal_1_$__cuda_sm20_dsqrt_rn_f64_mediumpath_v1)
        /*0014*/ 	.word	0x00000000


	//----- nvinfo : EIATTR_FRAME_SIZE
	.align		4
.L_3:
        /*0018*/ 	.byte	0x04, 0x11
        /*001a*/ 	.short	(.L_5 - .L_4)
	.align		4
.L_4:
        /*001c*/ 	.word	index@($__internal_0_$__cuda_sm20_div_rn_f64_full)
        /*0020*/ 	.word	0x00000000


	//----- nvinfo : EIATTR_FRAME_SIZE
	.align		4
.L_5:
        /*0024*/ 	.byte	0x04, 0x11
        /*0026*/ 	.short	(.L_7 - .L_6)
	.align		4
.L_6:
        /*0028*/ 	.word	index@(_Z29update_struct_do_advance_cons12UpdateStructd)
        /*002c*/ 	.word	0x00000000


	//----- nvinfo : EIATTR_MIN_STACK_SIZE
	.align		4
.L_7:
        /*0030*/ 	.byte	0x04, 0x12
        /*0032*/ 	.short	(.L_9 - .L_8)
	.align		4
.L_8:
        /*0034*/ 	.word	index@(_Z29update_struct_do_advance_cons12UpdateStructd)
        /*0038*/ 	.word	0x00000000
.L_9:


//--------------------- .nv.compat                --------------------------
	.section	.nv.compat,"",@"SHT_CUDA_COMPAT_INFO"
	.align	4
        /*0000*/ 	.byte	0x02, 0x09, 0x00, 0x00, 0x02, 0x02, 0x01, 0x00, 0x02, 0x05, 0x05, 0x00, 0x03, 0x07, 0x01, 0x01
        /*0010*/ 	.byte	0x02, 0x03, 0x00, 0x00, 0x02, 0x06, 0x01, 0x00, 0x04, 0x0b, 0x08, 0x00, 0x01, 0x00, 0x00, 0x00
        /*0020*/ 	.byte	0x00, 0x00, 0x00, 0x00


//--------------------- .nv.info._Z29update_struct_do_advance_cons12UpdateStructd --------------------------
	.section	.nv.info._Z29update_struct_do_advance_cons12UpdateStructd,"",@"SHT_CUDA_INFO"
	.sectionflags	@""
	.align	4


	//----- nvinfo : EIATTR_CUDA_API_VERSION
	.align		4
        /*0000*/ 	.byte	0x04, 0x37
        /*0002*/ 	.short	(.L_11 - .L_10)
.L_10:
        /*0004*/ 	.word	0x00000082


	//----- nvinfo : EIATTR_KPARAM_INFO
	.align		4
.L_11:
        /*0008*/ 	.byte	0x04, 0x17
        /*000a*/ 	.short	(.L_13 - .L_12)
.L_12:
        /*000c*/ 	.word	0x00000000
        /*0010*/ 	.short	0x0001
        /*0012*/ 	.short	0x0028
        /*0014*/ 	.byte	0x00, 0xf0, 0x21, 0x00


	//----- nvinfo : EIATTR_KPARAM_INFO
	.align		4
.L_13:
        /*0018*/ 	.byte	0x04, 0x17
        /*001a*/ 	.short	(.L_15 - .L_14)
.L_14:
        /*001c*/ 	.word	0x00000000
        /*0020*/ 	.short	0x0000
        /*0022*/ 	.short	0x0000
        /*0024*/ 	.byte	0x00, 0xf0, 0xa1, 0x00


	//----- nvinfo : EIATTR_SPARSE_MMA_MASK
	.align		4
.L_15:
        /*0028*/ 	.byte	0x03, 0x50
        /*002a*/ 	.short	0x0000


	//----- nvinfo : EIATTR_MAXREG_COUNT
	.align		4
        /*002c*/ 	.byte	0x03, 0x1b
        /*002e*/ 	.short	0x00ff


	//----- nvinfo : EIATTR_NUM_BARRIERS
	.align		4
        /*0030*/ 	.byte	0x02, 0x4c
        /*0032*/ 	.byte	0x01
	.zero		1


	//----- nvinfo : EIATTR_MERCURY_ISA_VERSION
	.align		4
        /*0034*/ 	.byte	0x03, 0x5f
        /*0036*/ 	.short	0x0101


	//----- nvinfo : EIATTR_VRC_CTA_INIT_COUNT
	.align		4
        /*0038*/ 	.byte	0x02, 0x4a
	.zero		1
	.zero		1


	//----- nvinfo : EIATTR_EXIT_INSTR_OFFSETS
	.align		4
        /*003c*/ 	.byte	0x04, 0x1c
        /*003e*/ 	.short	(.L_17 - .L_16)


	//   ....[0]....
.L_16:
        /*0040*/ 	.word	0x00000070


	//   ....[1]....
        /*0044*/ 	.word	0x00003200


	//----- nvinfo : EIATTR_CRS_STACK_SIZE
	.align		4
.L_17:
        /*0048*/ 	.byte	0x04, 0x1e
        /*004a*/ 	.short	(.L_19 - .L_18)
.L_18:
        /*004c*/ 	.word	0x00000000


	//----- nvinfo : EIATTR_CBANK_PARAM_SIZE
	.align		4
.L_19:
        /*0050*/ 	.byte	0x03, 0x19
        /*0052*/ 	.short	0x0030


	//----- nvinfo : EIATTR_PARAM_CBANK
	.align		4
        /*0054*/ 	.byte	0x04, 0x0a
        /*0056*/ 	.short	(.L_21 - .L_20)
	.align		4
.L_20:
        /*0058*/ 	.word	index@(.nv.constant0._Z29update_struct_do_advance_cons12UpdateStructd)
        /*005c*/ 	.short	0x0380
        /*005e*/ 	.short	0x0030


	//----- nvinfo : EIATTR_SW_WAR
	.align		4
.L_21:
        /*0060*/ 	.byte	0x04, 0x36
        /*0062*/ 	.short	(.L_23 - .L_22)
.L_22:
        /*0064*/ 	.word	0x00000008
.L_23:


//--------------------- .nv.callgraph             --------------------------
	.section	.nv.callgraph,"",@"SHT_CUDA_CALLGRAPH"
	.align	4
	.sectionentsize	8
	.align		4
        /*0000*/ 	.word	0x00000000
	.align		4
        /*0004*/ 	.word	0xffffffff
	.align		4
        /*0008*/ 	.word	0x00000000
	.align		4
        /*000c*/ 	.word	0xfffffffe
	.align		4
        /*0010*/ 	.word	0x00000000
	.align		4
        /*0014*/ 	.word	0xfffffffd
	.align		4
        /*0018*/ 	.word	0x00000000
	.align		4
        /*001c*/ 	.word	0xfffffffc


//--------------------- .text._Z29update_struct_do_advance_cons12UpdateStructd --------------------------
	.section	.text._Z29update_struct_do_advance_cons12UpdateStructd,"ax",@progbits
	.align	128
        .global         _Z29update_struct_do_advance_cons12UpdateStructd
        .type           _Z29update_struct_do_advance_cons12UpdateStructd,@function
        .size           _Z29update_struct_do_advance_cons12UpdateStructd,(.L_x_58 - _Z29update_struct_do_advance_cons12UpdateStructd)
        .other          _Z29update_struct_do_advance_cons12UpdateStructd,@"STO_CUDA_ENTRY STV_DEFAULT"
_Z29update_struct_do_advance_cons12UpdateStructd:
.text._Z29update_struct_do_advance_cons12UpdateStructd:
[----:B------:R-:W-:Y:S01]  /*0000*/  LDC R1, c[0x0][0x37c] ;  /* 0x0000df00ff017b82 */ /* 0x000fe20000000800 */
[----:B------:R-:W0:Y:S07]  /*0010*/  S2R R20, SR_TID.X ;  /* 0x0000000000147919 */ /* 0x000e2e0000002100 */
[----:B------:R-:W0:Y:S08]  /*0020*/  S2UR UR4, SR_CTAID.X ;  /* 0x00000000000479c3 */ /* 0x000e300000002500 */
[----:B------:R-:W0:Y:S08]  /*0030*/  LDC R11, c[0x0][0x360] ;  /* 0x0000d800ff0b7b82 */ /* 0x000e300000000800 */
[----:B------:R-:W1:Y:S01]  /*0040*/  LDC R3, c[0x0][0x380] ;  /* 0x0000e000ff037b82 */ /* 0x000e620000000800 */
[----:B0-----:R-:W-:-:S05]  /*0050*/  IMAD R10, R11, UR4, R20 ;  /* 0x000000040b0a7c24 */ /* 0x001fca000f8e0214 */
[----:B-1----:R-:W-:-:S13]  /*0060*/  ISETP.GE.AND P0, PT, R10, R3, PT ;  /* 0x000000030a00720c */ /* 0x002fda0003f06270 */
[----:B------:R-:W-:Y:S05]  /*0070*/  @P0 EXIT ;  /* 0x000000000000094d */ /* 0x000fea0003800000 */
[----:B------:R-:W-:Y:S01]  /*0080*/  ISETP.GT.U32.AND P0, PT, R20, 0x1, PT ;  /* 0x000000011400780c */ /* 0x000fe20003f04070 */
[----:B------:R-:W-:Y:S01]  /*0090*/  VIADD R0, R10, 0xffffffff ;  /* 0xffffffff0a007836 */ /* 0x000fe20000000000 */
[----:B------:R-:W0:Y:S01]  /*00a0*/  LDC.64 R8, c[0x0][0x398] ;  /* 0x0000e600ff087b82 */ /* 0x000e220000000a00 */
[----:B------:R-:W-:Y:S01]  /*00b0*/  PLOP3.LUT P2, PT, PT, PT, PT, 0x8, 0x80 ;  /* 0x000000000080781c */ /* 0x000fe20003f4e170 */
[----:B------:R-:W1:Y:S06]  /*00c0*/  LDCU.64 UR6, c[0x0][0x358] ;  /* 0x00006b00ff0677ac */ /* 0x000e6c0008000a00 */
[----:B------:R-:W2:Y:S03]  /*00d0*/  S2UR UR5, SR_CgaCtaId ;  /* 0x00000000000579c3 */ /* 0x000ea60000008800 */
[----:B------:R-:W-:Y:S01]  /*00e0*/  @!P0 IMAD.IADD R2, R0, 0x1, R11 ;  /* 0x0000000100028824 */ /* 0x000fe200078e020b */
[----:B------:R-:W-:-:S04]  /*00f0*/  VIMNMX R0, PT, PT, RZ, R0, !PT ;  /* 0x00000000ff007248 */ /* 0x000fc80007fe0100 */
[----:B------:R-:W-:Y:S01]  /*0100*/  @!P0 ISETP.GE.AND P1, PT, R2, R3, PT ;  /* 0x000000030200820c */ /* 0x000fe20003f26270 */
[----:B------:R-:W-:Y:S01]  /*0110*/  UMOV UR4, 0x400 ;  /* 0x0000040000047882 */ /* 0x000fe20000000000 */
[----:B------:R-:W3:Y:S01]  /*0120*/  MUFU.RCP64H R29, 0.66666650772094726562 ;  /* 0x3fe55555001d7908 */ /* 0x000ee20000001800 */
[----:B------:R-:W-:Y:S01]  /*0130*/  HFMA2 R28, -RZ, RZ, 0, 5.9604644775390625e-08 ;  /* 0x00000001ff1c7431 */ /* 0x000fe200000001ff */
[----:B------:R-:W-:Y:S01]  /*0140*/  @!P0 PLOP3.LUT P2, PT, P1, PT, PT, 0x80, 0x8 ;  /* 0x000000000008881c */ /* 0x000fe20000f4f070 */
[----:B------:R-:W-:Y:S01]  /*0150*/  IMAD.MOV.U32 R32, RZ, RZ, 0x55555556 ;  /* 0x55555556ff207424 */ /* 0x000fe200078e00ff */
[----:B------:R-:W4:Y:S11]  /*0160*/  LDC.64 R34, c[0x0][0x3a0] ;  /* 0x0000e800ff227b82 */ /* 0x000f360000000a00 */
[----:B------:R-:W-:-:S02]  /*0170*/  @P2 VIADD R2, R3, 0xffffffff ;  /* 0xffffffff03022836 */ /* 0x000fc40000000000 */
[----:B------:R-:W-:-:S03]  /*0180*/  IMAD.SHL.U32 R3, R0, 0x4, RZ ;  /* 0x0000000400037824 */ /* 0x000fc600078e00ff */
[----:B------:R-:W-:Y:S01]  /*0190*/  @!P0 SHF.L.U32 R5, R2, 0x2, RZ ;  /* 0x0000000202058819 */ /* 0x000fe200000006ff */
[----:B0-----:R-:W-:-:S04]  /*01a0*/  IMAD.WIDE.U32 R2, R3, 0x8, R8 ;  /* 0x0000000803027825 */ /* 0x001fc800078e0008 */
[----:B------:R-:W-:Y:S01]  /*01b0*/  @!P0 IMAD.WIDE R8, R5, 0x8, R8 ;  /* 0x0000000805088825 */ /* 0x000fe200078e0208 */
[----:B-1----:R-:W5:Y:S04]  /*01c0*/  LDG.E.64 R6, desc[UR6][R2.64+0x8] ;  /* 0x0000080602067981 */ /* 0x002f68000c1e1b00 */
[----:B------:R-:W5:Y:S04]  /*01d0*/  LDG.E.64 R4, desc[UR6][R2.64] ;  /* 0x0000000602047981 */ /* 0x000f68000c1e1b00 */
[----:B------:R-:W5:Y:S04]  /*01e0*/  LDG.E.64 R12, desc[UR6][R2.64+0x10] ;  /* 0x00001006020c7981 */ /* 0x000f68000c1e1b00 */
[----:B------:R3:W5:Y:S04]  /*01f0*/  LDG.E.64 R14, desc[UR6][R2.64+0x18] ;  /* 0x00001806020e7981 */ /* 0x000768000c1e1b00 */
[----:B------:R-:W5:Y:S04]  /*0200*/  @!P0 LDG.E.64 R16, desc[UR6][R8.64] ;  /* 0x0000000608108981 */ /* 0x000f68000c1e1b00 */
[----:B------:R-:W5:Y:S04]  /*0210*/  @!P0 LDG.E.64 R18, desc[UR6][R8.64+0x8] ;  /* 0x0000080608128981 */ /* 0x000f68000c1e1b00 */
[----:B------:R-:W5:Y:S04]  /*0220*/  @!P0 LDG.E.64 R24, desc[UR6][R8.64+0x10] ;  /* 0x0000100608188981 */ /* 0x000f68000c1e1b00 */
[----:B------:R0:W5:Y:S01]  /*0230*/  @!P0 LDG.E.64 R26, desc[UR6][R8.64+0x18] ;  /* 0x00001806081a8981 */ /* 0x000162000c1e1b00 */
[----:B--2---:R-:W-:-:S06]  /*0240*/  ULEA UR4, UR5, UR4, 0x18 ;  /* 0x0000000405047291 */ /* 0x004fcc000f8ec0ff */
[----:B------:R-:W-:-:S05]  /*0250*/  LEA R0, R20, UR4, 0x5 ;  /* 0x0000000414007c11 */ /* 0x000fca000f8e28ff */
[----:B------:R-:W-:Y:S02]  /*0260*/  @!P0 IMAD R11, R11, 0x20, R0 ;  /* 0x000000200b0b8824 */ /* 0x000fe400078e0200 */
[----:B------:R-:W-:-:S06]  /*0270*/  IMAD.MOV.U32 R33, RZ, RZ, 0x3fe55555 ;  /* 0x3fe55555ff217424 */ /* 0x000fcc00078e00ff */
[----:B---3--:R-:W-:-:S08]  /*0280*/  DFMA R2, R28, -R32, 1 ;  /* 0x3ff000001c02742b */ /* 0x008fd00000000820 */
[----:B------:R-:W-:-:S08]  /*0290*/  DFMA R2, R2, R2, R2 ;  /* 0x000000020202722b */ /* 0x000fd00000000002 */
[----:B------:R-:W-:-:S08]  /*02a0*/  DFMA R2, R28, R2, R28 ;  /* 0x000000021c02722b */ /* 0x000fd0000000001c */
[----:B0-----:R-:W-:-:S08]  /*02b0*/  DFMA R8, R2, -R32, 1 ;  /* 0x3ff000000208742b */ /* 0x001fd00000000820 */
[----:B------:R-:W-:Y:S01]  /*02c0*/  DFMA R8, R2, R8, R2 ;  /* 0x000000080208722b */ /* 0x000fe20000000002 */
[----:B------:R-:W-:Y:S01]  /*02d0*/  IMAD.SHL.U32 R10, R10, 0x4, RZ ;  /* 0x000000040a0a7824 */ /* 0x000fe200078e00ff */
[----:B------:R-:W-:Y:S03]  /*02e0*/  BSSY.RECONVERGENT B1, `(.L_x_0) ;  /* 0x000001b000017945 */ /* 0x000fe60003800200 */
[----:B----4-:R-:W-:Y:S01]  /*02f0*/  IMAD.WIDE R34, R10, 0x8, R34 ;  /* 0x000000080a227825 */ /* 0x010fe200078e0222 */
[----:B-----5:R-:W-:Y:S04]  /*0300*/  STS.128 [R0], R4 ;  /* 0x0000000400007388 */ /* 0x020fe80000000c00 */
[----:B------:R-:W-:Y:S04]  /*0310*/  STS.128 [R0+0x10], R12 ;  /* 0x0000100c00007388 */ /* 0x000fe80000000c00 */
[----:B------:R-:W-:Y:S04]  /*0320*/  @!P0 STS.128 [R11], R16 ;  /* 0x000000100b008388 */ /* 0x000fe80000000c00 */
[----:B------:R-:W-:Y:S01]  /*0330*/  @!P0 STS.128 [R11+0x10], R24 ;  /* 0x000010180b008388 */ /* 0x000fe20000000c00 */
[----:B------:R-:W-:Y:S06]  /*0340*/  BAR.SYNC.DEFER_BLOCKING 0x0 ;  /* 0x0000000000007b1d */ /* 0x000fec0000010000 */
[----:B------:R-:W0:Y:S04]  /*0350*/  LDS.128 R20, [R0+0x10] ;  /* 0x0000100000147984 */ /* 0x000e280000000c00 */
[----:B------:R-:W1:Y:S01]  /*0360*/  LDS.128 R28, [R0] ;  /* 0x00000000001c7984 */ /* 0x000e620000000c00 */
[----:B0-----:R-:W-:-:S08]  /*0370*/  DMUL R14, R22, R8 ;  /* 0x00000008160e7228 */ /* 0x001fd00000000000 */
[----:B------:R-:W-:-:S08]  /*0380*/  DFMA R2, R14, -R32, R22 ;  /* 0x800000200e02722b */ /* 0x000fd00000000016 */
[----:B------:R-:W-:Y:S01]  /*0390*/  DFMA R14, R8, R2, R14 ;  /* 0x00000002080e722b */ /* 0x000fe2000000000e */
[----:B------:R-:W-:-:S09]  /*03a0*/  FSETP.GEU.AND P1, PT, |R23|, 6.5827683646048100446e-37, PT ;  /* 0x036000001700780b */ /* 0x000fd20003f2e200 */
[----:B------:R-:W-:-:S05]  /*03b0*/  FFMA R2, RZ, 1.7916666269302368164, R15 ;  /* 0x3fe55555ff027823 */ /* 0x000fca000000000f */
[----:B------:R-:W-:Y:S01]  /*03c0*/  FSETP.GT.AND P0, PT, |R2|, 1.469367938527859385e-39, PT ;  /* 0x001000000200780b */ /* 0x000fe20003f04200 */
[-C--:B------:R-:W-:Y:S02]  /*03d0*/  DMUL R50, R20, R20.reuse ;  /* 0x0000001414327228 */ /* 0x080fe40000000000 */
[C---:B-1----:R-:W-:Y:S02]  /*03e0*/  DMUL R52, R28.reuse, R20 ;  /* 0x000000141c347228 */ /* 0x042fe40000000000 */
[----:B------:R-:W-:-:S04]  /*03f0*/  DMUL R2, R28, 0.5 ;  /* 0x3fe000001c027828 */ /* 0x000fc80000000000 */
[----:B------:R-:W-:-:S04]  /*0400*/  DFMA R50, R30, R30, R50 ;  /* 0x0000001e1e32722b */ /* 0x000fc80000000032 */
[----:B------:R-:W-:Y:S07]  /*0410*/  @P0 BRA P1, `(.L_x_1) ;  /* 0x00000000001c0947 */ /* 0x000fee0000800000 */
[----:B------:R-:W-:Y:S01]  /*0420*/  IMAD.MOV.U32 R16, RZ, RZ, R22 ;  /* 0x000000ffff107224 */ /* 0x000fe200078e0016 */
[----:B------:R-:W-:Y:S01]  /*0430*/  MOV R14, 0x55555556 ;  /* 0x55555556000e7802 */ /* 0x000fe20000000f00 */
[----:B------:R-:W-:Y:S01]  /*0440*/  IMAD.MOV.U32 R13, RZ, RZ, R23 ;  /* 0x000000ffff0d7224 */ /* 0x000fe200078e0017 */
[----:B------:R-:W-:Y:S01]  /*0450*/  MOV R12, 0x480 ;  /* 0x00000480000c7802 */ /* 0x000fe20000000f00 */
[----:B------:R-:W-:-:S07]  /*0460*/  IMAD.MOV.U32 R11, RZ, RZ, 0x3fe55555 ;  /* 0x3fe55555ff0b7424 */ /* 0x000fce00078e00ff */
[----:B------:R-:W-:Y:S05]  /*0470*/  CALL.REL.NOINC `($__internal_0_$__cuda_sm20_div_rn_f64_full) ;  /* 0x0000002c00647944 */ /* 0x000fea0003c00000 */
[----:B------:R-:W-:-:S07]  /*0480*/  IMAD.MOV.U32 R15, RZ, RZ, R11 ;  /* 0x000000ffff0f7224 */ /* 0x000fce00078e000b */
.L_x_1:
[----:B------:R-:W-:Y:S05]  /*0490*/  BSYNC.RECONVERGENT B1 ;  /* 0x0000000000017941 */ /* 0x000fea0003800200 */
.L_x_0:
[----:B------:R-:W0:Y:S01]  /*04a0*/  MUFU.RCP64H R9, 0.66666650772094726562 ;  /* 0x3fe5555500097908 */ /* 0x000e220000001800 */
[----:B------:R-:W-:Y:S01]  /*04b0*/  IMAD.MOV.U32 R16, RZ, RZ, 0x55555556 ;  /* 0x55555556ff107424 */ /* 0x000fe200078e00ff */
[----:B------:R-:W-:Y:S01]  /*04c0*/  MOV R17, 0x3fe55555 ;  /* 0x3fe5555500117802 */ /* 0x000fe20000000f00 */
[----:B------:R-:W-:Y:S01]  /*04d0*/  IMAD.MOV.U32 R8, RZ, RZ, 0x1 ;  /* 0x00000001ff087424 */ /* 0x000fe200078e00ff */
[----:B------:R-:W1:Y:S01]  /*04e0*/  LDS.128 R4, [R0+0x30] ;  /* 0x0000300000047984 */ /* 0x000e620000000c00 */
[----:B------:R-:W-:Y:S01]  /*04f0*/  DFMA R50, R2, R50, R14 ;  /* 0x000000320232722b */ /* 0x000fe2000000000e */
[----:B------:R-:W-:Y:S02]  /*0500*/  BSSY.RECONVERGENT B1, `(.L_x_2) ;  /* 0x000001c000017945 */ /* 0x000fe40003800200 */
[----:B------:R-:W2:Y:S01]  /*0510*/  LDS.128 R24, [R0+0x20] ;  /* 0x0000200000187984 */ /* 0x000ea20000000c00 */
[----:B0-----:R-:W-:-:S08]  /*0520*/  DFMA R12, R8, -R16, 1 ;  /* 0x3ff00000080c742b */ /* 0x001fd00000000810 */
[----:B------:R-:W-:-:S08]  /*0530*/  DFMA R12, R12, R12, R12 ;  /* 0x0000000c0c0c722b */ /* 0x000fd0000000000c */
[----:B------:R-:W-:-:S08]  /*0540*/  DFMA R12, R8, R12, R8 ;  /* 0x0000000c080c722b */ /* 0x000fd00000000008 */
[----:B------:R-:W-:Y:S01]  /*0550*/  DFMA R8, R12, -R16, 1 ;  /* 0x3ff000000c08742b */ /* 0x000fe20000000810 */
[----:B-1----:R-:W-:Y:S01]  /*0560*/  FSETP.GEU.AND P1, PT, |R7|, 6.5827683646048100446e-37, PT ;  /* 0x036000000700780b */ /* 0x002fe20003f2e200 */
[-C--:B------:R-:W-:Y:S02]  /*0570*/  DMUL R44, R4, R4.reuse ;  /* 0x00000004042c7228 */ /* 0x080fe40000000000 */
[----:B--2---:R-:W-:-:S04]  /*0580*/  DMUL R46, R24, R4 ;  /* 0x00000004182e7228 */ /* 0x004fc80000000000 */
[----:B------:R-:W-:Y:S02]  /*0590*/  DFMA R18, R12, R8, R12 ;  /* 0x000000080c12722b */ /* 0x000fe4000000000c */
[-C--:B------:R-:W-:Y:S02]  /*05a0*/  DMUL R56, R24, R26.reuse ;  /* 0x0000001a18387228 */ /* 0x080fe40000000000 */
[----:B------:R-:W-:-:S04]  /*05b0*/  DFMA R44, R26, R26, R44 ;  /* 0x0000001a1a2c722b */ /* 0x000fc8000000002c */
[----:B------:R-:W-:-:S08]  /*05c0*/  DMUL R12, R18, R6 ;  /* 0x00000006120c7228 */ /* 0x000fd00000000000 */
[----:B------:R-:W-:-:S08]  /*05d0*/  DFMA R8, R12, -R16, R6 ;  /* 0x800000100c08722b */ /* 0x000fd00000000006 */
[----:B------:R-:W-:Y:S02]  /*05e0*/  DFMA R12, R18, R8, R12 ;  /* 0x00000008120c722b */ /* 0x000fe4000000000c */
[----:B------:R-:W-:-:S08]  /*05f0*/  DMUL R8, R28, R30 ;  /* 0x0000001e1c087228 */ /* 0x000fd00000000000 */
[----:B------:R-:W-:-:S05]  /*0600*/  FFMA R2, RZ, 1.7916666269302368164, R13 ;  /* 0x3fe55555ff027823 */ /* 0x000fca000000000d */
[----:B------:R-:W-:Y:S01]  /*0610*/  FSETP.GT.AND P0, PT, |R2|, 1.469367938527859385e-39, PT ;  /* 0x001000000200780b */ /* 0x000fe20003f04200 */
[----:B------:R-:W-:-:S12]  /*0620*/  DMUL R2, R24, 0.5 ;  /* 0x3fe0000018027828 */ /* 0x000fd80000000000 */
[----:B------:R-:W-:Y:S05]  /*0630*/  @P0 BRA P1, `(.L_x_3) ;  /* 0x0000000000200947 */ /* 0x000fea0000800000 */
[----:B------:R-:W-:Y:S01]  /*0640*/  IMAD.MOV.U32 R16, RZ, RZ, R6 ;  /* 0x000000ffff107224 */ /* 0x000fe200078e0006 */
[----:B------:R-:W-:Y:S01]  /*0650*/  MOV R14, 0x55555556 ;  /* 0x55555556000e7802 */ /* 0x000fe20000000f00 */
[----:B------:R-:W-:Y:S01]  /*0660*/  IMAD.MOV.U32 R13, RZ, RZ, R7 ;  /* 0x000000ffff0d7224 */ /* 0x000fe200078e0007 */
[----:B------:R-:W-:Y:S01]  /*0670*/  MOV R12, 0x6a0 ;  /* 0x000006a0000c7802 */ /* 0x000fe20000000f00 */
[----:B------:R-:W-:-:S07]  /*0680*/  IMAD.MOV.U32 R11, RZ, RZ, 0x3fe55555 ;  /* 0x3fe55555ff0b7424 */ /* 0x000fce00078e00ff */
[----:B------:R-:W-:Y:S05]  /*0690*/  CALL.REL.NOINC `($__internal_0_$__cuda_sm20_div_rn_f64_full) ;  /* 0x0000002800dc7944 */ /* 0x000fea0003c00000 */
[----:B------:R-:W-:Y:S02]  /*06a0*/  IMAD.MOV.U32 R12, RZ, RZ, R14 ;  /* 0x000000ffff0c7224 */ /* 0x000fe400078e000e */
[----:B------:R-:W-:-:S07]  /*06b0*/  IMAD.MOV.U32 R13, RZ, RZ, R11 ;  /* 0x000000ffff0d7224 */ /* 0x000fce00078e000b */
.L_x_3:
[----:B------:R-:W-:Y:S05]  /*06c0*/  BSYNC.RECONVERGENT B1 ;  /* 0x0000000000017941 */ /* 0x000fea0003800200 */
.L_x_2:
[----:B------:R-:W0:Y:S01]  /*06d0*/  MUFU.RCP64H R5, R29 ;  /* 0x0000001d00057308 */ /* 0x000e220000001800 */
[----:B------:R-:W-:Y:S01]  /*06e0*/  MOV R4, 0x1 ;  /* 0x0000000100047802 */ /* 0x000fe20000000f00 */
[----:B------:R-:W-:Y:S01]  /*06f0*/  UMOV UR4, 0xaaaaaaab ;  /* 0xaaaaaaab00047882 */ /* 0x000fe20000000000 */
[----:B------:R-:W-:Y:S01]  /*0700*/  UMOV UR5, 0x3ffaaaaa ;  /* 0x3ffaaaaa00057882 */ /* 0x000fe20000000000 */
[----:B------:R-:W-:Y:S01]  /*0710*/  DFMA R44, R2, R44, R12 ;  /* 0x0000002c022c722b */ /* 0x000fe2000000000c */
[----:B------:R-:W-:Y:S01]  /*0720*/  BSSY.RECONVERGENT B1, `(.L_x_4) ;  /* 0x000001e000017945 */ /* 0x000fe20003800200 */
[----:B------:R-:W-:Y:S02]  /*0730*/  DMUL R54, R30, R52 ;  /* 0x000000341e367228 */ /* 0x000fe40000000000 */
[----:B------:R-:W-:-:S04]  /*0740*/  DMUL R42, R26, R46 ;  /* 0x0000002e1a2a7228 */ /* 0x000fc80000000000 */
[----:B------:R-:W-:Y:S02]  /*0750*/  DMUL R40, R26, R44 ;  /* 0x0000002c1a287228 */ /* 0x000fe40000000000 */
[----:B------:R-:W-:Y:S02]  /*0760*/  DFMA R54, RZ, R22, R54 ;  /* 0x00000016ff36722b */ /* 0x000fe40000000036 */
[----:B------:R-:W-:Y:S02]  /*0770*/  DFMA R42, RZ, R6, R42 ;  /* 0x00000006ff2a722b */ /* 0x000fe4000000002a */
[----:B0-----:R-:W-:Y:S02]  /*0780*/  DFMA R14, -R28, R4, 1 ;  /* 0x3ff000001c0e742b */ /* 0x001fe40000000104 */
[----:B------:R-:W-:-:S06]  /*0790*/  DFMA R40, R26, R6, R40 ;  /* 0x000000061a28722b */ /* 0x000fcc0000000028 */
[----:B------:R-:W-:-:S08]  /*07a0*/  DFMA R14, R14, R14, R14 ;  /* 0x0000000e0e0e722b */ /* 0x000fd0000000000e */
[----:B------:R-:W-:Y:S02]  /*07b0*/  DFMA R4, R4, R14, R4 ;  /* 0x0000000e0404722b */ /* 0x000fe40000000004 */
[----:B------:R-:W-:-:S06]  /*07c0*/  DMUL R14, R22, UR4 ;  /* 0x00000004160e7c28 */ /* 0x000fcc0008000000 */
[----:B------:R-:W-:-:S04]  /*07d0*/  DFMA R16, -R28, R4, 1 ;  /* 0x3ff000001c10742b */ /* 0x000fc80000000104 */
[----:B------:R-:W-:-:S04]  /*07e0*/  FSETP.GEU.AND P1, PT, |R15|, 6.5827683646048100446e-37, PT ;  /* 0x036000000f00780b */ /* 0x000fc80003f2e200 */
[----:B------:R-:W-:-:S08]  /*07f0*/  DFMA R16, R4, R16, R4 ;  /* 0x000000100410722b */ /* 0x000fd00000000004 */
[----:B------:R-:W-:-:S08]  /*0800*/  DMUL R4, R14, R16 ;  /* 0x000000100e047228 */ /* 0x000fd00000000000 */
[----:B------:R-:W-:-:S08]  /*0810*/  DFMA R18, -R28, R4, R14 ;  /* 0x000000041c12722b */ /* 0x000fd0000000010e */
[----:B------:R-:W-:Y:S02]  /*0820*/  DFMA R16, R16, R18, R4 ;  /* 0x000000121010722b */ /* 0x000fe40000000004 */
[----:B------:R-:W-:-:S08]  /*0830*/  DMUL R4, R30, R50 ;  /* 0x000000321e047228 */ /* 0x000fd00000000000 */
[----:B------:R-:W-:Y:S01]  /*0840*/  FFMA R2, RZ, R29, R17 ;  /* 0x0000001dff027223 */ /* 0x000fe20000000011 */
[----:B------:R-:W-:-:S04]  /*0850*/  DFMA R4, R30, R22, R4 ;  /* 0x000000161e04722b */ /* 0x000fc80000000004 */
[----:B------:R-:W-:-:S13]  /*0860*/  FSETP.GT.AND P0, PT, |R2|, 1.469367938527859385e-39, PT ;  /* 0x001000000200780b */ /* 0x000fda0003f04200 */
[----:B------:R-:W-:Y:S05]  /*0870*/  @P0 BRA P1, `(.L_x_5) ;  /* 0x0000000000200947 */ /* 0x000fea0000800000 */
[----:B------:R-:W-:Y:S01]  /*0880*/  IMAD.MOV.U32 R16, RZ, RZ, R14 ;  /* 0x000000ffff107224 */ /* 0x000fe200078e000e */
[----:B------:R-:W-:Y:S01]  /*0890*/  MOV R11, R29 ;  /* 0x0000001d000b7202 */ /* 0x000fe20000000f00 */
[----:B------:R-:W-:Y:S01]  /*08a0*/  IMAD.MOV.U32 R13, RZ, RZ, R15 ;  /* 0x000000ffff0d7224 */ /* 0x000fe200078e000f */
[----:B------:R-:W-:Y:S01]  /*08b0*/  MOV R12, 0x8e0 ;  /* 0x000008e0000c7802 */ /* 0x000fe20000000f00 */
[----:B------:R-:W-:-:S07]  /*08c0*/  IMAD.MOV.U32 R14, RZ, RZ, R28 ;  /* 0x000000ffff0e7224 */ /* 0x000fce00078e001c */
[----:B------:R-:W-:Y:S05]  /*08d0*/  CALL.REL.NOINC `($__internal_0_$__cuda_sm20_div_rn_f64_full) ;  /* 0x00000028004c7944 */ /* 0x000fea0003c00000 */
[----:B------:R-:W-:Y:S02]  /*08e0*/  IMAD.MOV.U32 R16, RZ, RZ, R14 ;  /* 0x000000ffff107224 */ /* 0x000fe400078e000e */
[----:B------:R-:W-:-:S07]  /*08f0*/  IMAD.MOV.U32 R17, RZ, RZ, R11 ;  /* 0x000000ffff117224 */ /* 0x000fce00078e000b */
.L_x_5:
[----:B------:R-:W-:Y:S05]  /*0900*/  BSYNC.RECONVERGENT B1 ;  /* 0x0000000000017941 */ /* 0x000fea0003800200 */
.L_x_4:
[----:B------:R-:W0:Y:S01]  /*0910*/  MUFU.RSQ64H R33, R17 ;  /* 0x0000001100217308 */ /* 0x000e220000001c00 */
[----:B------:R-:W-:Y:S01]  /*0920*/  VIADD R32, R17, 0xfcb00000 ;  /* 0xfcb0000011207836 */ /* 0x000fe20000000000 */
[----:B------:R-:W-:Y:S01]  /*0930*/  MOV R12, 0x0 ;  /* 0x00000000000c7802 */ /* 0x000fe20000000f00 */
[----:B------:R-:W-:Y:S01]  /*0940*/  IMAD.MOV.U32 R13, RZ, RZ, 0x3fd80000 ;  /* 0x3fd80000ff0d7424 */ /* 0x000fe200078e00ff */
[----:B------:R-:W-:Y:S02]  /*0950*/  BSSY.RECONVERGENT B0, `(.L_x_6) ;  /* 0x0000012000007945 */ /* 0x000fe40003800200 */
[----:B------:R-:W-:Y:S01]  /*0960*/  ISETP.GE.U32.AND P0, PT, R32, 0x7ca00000, PT ;  /* 0x7ca000002000780c */ /* 0x000fe20003f06070 */
[----:B0-----:R-:W-:-:S08]  /*0970*/  DMUL R2, R32, R32 ;  /* 0x0000002020027228 */ /* 0x001fd00000000000 */
[----:B------:R-:W-:-:S08]  /*0980*/  DFMA R2, -R2, R16, 1 ;  /* 0x3ff000000202742b */ /* 0x000fd00000000110 */
[----:B------:R-:W-:Y:S02]  /*0990*/  DFMA R12, R2, R12, 0.5 ;  /* 0x3fe00000020c742b */ /* 0x000fe4000000000c */
[----:B------:R-:W-:-:S08]  /*09a0*/  DMUL R2, R32, R2 ;  /* 0x0000000220027228 */ /* 0x000fd00000000000 */
[----:B------:R-:W-:-:S08]  /*09b0*/  DFMA R12, R12, R2, R32 ;  /* 0x000000020c0c722b */ /* 0x000fd00000000020 */
[----:B------:R-:W-:Y:S02]  /*09c0*/  DMUL R20, R12, R16 ;  /* 0x000000100c147228 */ /* 0x000fe40000000000 */
[----:B------:R-:W-:Y:S02]  /*09d0*/  VIADD R3, R13, 0xfff00000 ;  /* 0xfff000000d037836 */ /* 0x000fe40000000000 */
[----:B------:R-:W-:-:S04]  /*09e0*/  IMAD.MOV.U32 R2, RZ, RZ, R12 ;  /* 0x000000ffff027224 */ /* 0x000fc800078e000c */
[----:B------:R-:W-:-:S08]  /*09f0*/  DFMA R18, R20, -R20, R16 ;  /* 0x800000141412722b */ /* 0x000fd00000000010 */
[----:B------:R-:W-:Y:S01]  /*0a00*/  DFMA R14, R18, R2, R20 ;  /* 0x00000002120e722b */ /* 0x000fe20000000014 */
[----:B------:R-:W-:Y:S10]  /*0a10*/  @!P0 BRA `(.L_x_7) ;  /* 0x0000000000148947 */ /* 0x000ff40003800000 */
[----:B------:R-:W-:Y:S01]  /*0a20*/  MOV R14, R12 ;  /* 0x0000000c000e7202 */ /* 0x000fe20000000f00 */
[----:B------:R-:W-:Y:S01]  /*0a30*/  IMAD.MOV.U32 R15, RZ, RZ, R3 ;  /* 0x000000ffff0f7224 */ /* 0x000fe200078e0003 */
[----:B------:R-:W-:-:S07]  /*0a40*/  MOV R12, 0xa60 ;  /* 0x00000a60000c7802 */ /* 0x000fce0000000f00 */
[----:B------:R-:W-:Y:S05]  /*0a50*/  CALL.REL.NOINC `($__internal_1_$__cuda_sm20_dsqrt_rn_f64_mediumpath_v1) ;  /* 0x0000002c00807944 */ /* 0x000fea0003c00000 */
[----:B------:R-:W-:-:S07]  /*0a60*/  IMAD.MOV.U32 R15, RZ, RZ, R11 ;  /* 0x000000ffff0f7224 */ /* 0x000fce00078e000b */
.L_x_7:
[----:B------:R-:W-:Y:S05]  /*0a70*/  BSYNC.RECONVERGENT B0 ;  /* 0x0000000000007941 */ /* 0x000fea0003800200 */
.L_x_6:
[----:B------:R-:W0:Y:S01]  /*0a80*/  MUFU.RCP64H R3, R25 ;  /* 0x0000001900037308 */ /* 0x000e220000001800 */
[----:B------:R-:W-:Y:S01]  /*0a90*/  IMAD.MOV.U32 R2, RZ, RZ, 0x1 ;  /* 0x00000001ff027424 */ /* 0x000fe200078e00ff */
[----:B------:R-:W-:Y:S01]  /*0aa0*/  UMOV UR4, 0xaaaaaaab ;  /* 0xaaaaaaab00047882 */ /* 0x000fe20000000000 */
[----:B------:R-:W-:Y:S01]  /*0ab0*/  UMOV UR5, 0x3ffaaaaa ;  /* 0x3ffaaaaa00057882 */ /* 0x000fe20000000000 */
[----:B------:R-:W-:Y:S01]  /*0ac0*/  BSSY.RECONVERGENT B1, `(.L_x_8) ;  /* 0x0000017000017945 */ /* 0x000fe20003800200 */
[----:B------:R-:W-:Y:S02]  /*0ad0*/  DADD R48, R30, -R14 ;  /* 0x000000001e307229 */ /* 0x000fe4000000080e */
[----:B0-----:R-:W-:-:S08]  /*0ae0*/  DFMA R12, -R24, R2, 1 ;  /* 0x3ff00000180c742b */ /* 0x001fd00000000102 */
        /* <DEDUP_REMOVED lines=8> */
[----:B------:R-:W-:-:S10]  /*0b70*/  DFMA R16, R16, R18, R2 ;  /* 0x000000121010722b */ /* 0x000fd40000000002 */
[----:B------:R-:W-:-:S05]  /*0b80*/  FFMA R2, RZ, R25, R17 ;  /* 0x00000019ff027223 */ /* 0x000fca0000000011 */
[----:B------:R-:W-:Y:S01]  /*0b90*/  FSETP.GT.AND P0, PT, |R2|, 1.469367938527859385e-39, PT ;  /* 0x001000000200780b */ /* 0x000fe20003f04200 */
[----:B------:R-:W-:-:S12]  /*0ba0*/  DADD R2, R30, R14 ;  /* 0x000000001e027229 */ /* 0x000fd8000000000e */
[----:B------:R-:W-:Y:S05]  /*0bb0*/  @P0 BRA P1, `(.L_x_9) ;  /* 0x00000000001c0947 */ /* 0x000fea0000800000 */
[----:B------:R-:W-:Y:S01]  /*0bc0*/  MOV R16, R12 ;  /* 0x0000000c00107202 */ /* 0x000fe20000000f00 */
[----:B------:R-:W-:Y:S01]  /*0bd0*/  IMAD.MOV.U32 R14, RZ, RZ, R24 ;  /* 0x000000ffff0e7224 */ /* 0x000fe200078e0018 */
[----:B------:R-:W-:Y:S01]  /*0be0*/  MOV R12, 0xc10 ;  /* 0x00000c10000c7802 */ /* 0x000fe20000000f00 */
[----:B------:R-:W-:-:S07]  /*0bf0*/  IMAD.MOV.U32 R11, RZ, RZ, R25 ;  /* 0x000000ffff0b7224 */ /* 0x000fce00078e0019 */
[----:B------:R-:W-:Y:S05]  /*0c00*/  CALL.REL.NOINC `($__internal_0_$__cuda_sm20_div_rn_f64_full) ;  /* 0x0000002400807944 */ /* 0x000fea0003c00000 */
[----:B------:R-:W-:Y:S01]  /*0c10*/  IMAD.MOV.U32 R16, RZ, RZ, R14 ;  /* 0x000000ffff107224 */ /* 0x000fe200078e000e */
[----:B------:R-:W-:-:S07]  /*0c20*/  MOV R17, R11 ;  /* 0x0000000b00117202 */ /* 0x000fce0000000f00 */
.L_x_9:
[----:B------:R-:W-:Y:S05]  /*0c30*/  BSYNC.RECONVERGENT B1 ;  /* 0x0000000000017941 */ /* 0x000fea0003800200 */
.L_x_8:
[----:B------:R-:W0:Y:S01]  /*0c40*/  MUFU.RSQ64H R33, R17 ;  /* 0x0000001100217308 */ /* 0x000e220000001c00 */
[----:B------:R-:W-:Y:S01]  /*0c50*/  VIADD R32, R17, 0xfcb00000 ;  /* 0xfcb0000011207836 */ /* 0x000fe20000000000 */
[----:B------:R-:W-:Y:S01]  /*0c60*/  BSSY.RECONVERGENT B0, `(.L_x_10) ;  /* 0x0000014000007945 */ /* 0x000fe20003800200 */
[----:B------:R-:W-:Y:S02]  /*0c70*/  IMAD.MOV.U32 R14, RZ, RZ, 0x0 ;  /* 0x00000000ff0e7424 */ /* 0x000fe400078e00ff */
[----:B------:R-:W-:Y:S01]  /*0c80*/  IMAD.MOV.U32 R15, RZ, RZ, 0x3fd80000 ;  /* 0x3fd80000ff0f7424 */ /* 0x000fe200078e00ff */
[----:B------:R-:W-:Y:S01]  /*0c90*/  ISETP.GE.U32.AND P0, PT, R32, 0x7ca00000, PT ;  /* 0x7ca000002000780c */ /* 0x000fe20003f06070 */
[----:B0-----:R-:W-:-:S08]  /*0ca0*/  DMUL R12, R32, R32 ;  /* 0x00000020200c7228 */ /* 0x001fd00000000000 */
[----:B------:R-:W-:-:S08]  /*0cb0*/  DFMA R12, -R12, R16, 1 ;  /* 0x3ff000000c0c742b */ /* 0x000fd00000000110 */
[----:B------:R-:W-:Y:S02]  /*0cc0*/  DFMA R14, R12, R14, 0.5 ;  /* 0x3fe000000c0e742b */ /* 0x000fe4000000000e */
[----:B------:R-:W-:-:S08]  /*0cd0*/  DMUL R12, R32, R12 ;  /* 0x0000000c200c7228 */ /* 0x000fd00000000000 */
[----:B------:R-:W-:-:S08]  /*0ce0*/  DFMA R12, R14, R12, R32 ;  /* 0x0000000c0e0c722b */ /* 0x000fd00000000020 */
[----:B------:R-:W-:Y:S02]  /*0cf0*/  DMUL R20, R12, R16 ;  /* 0x000000100c147228 */ /* 0x000fe40000000000 */
[----:B------:R-:W-:Y:S01]  /*0d00*/  IADD3 R15, PT, PT, R13, -0x100000, RZ ;  /* 0xfff000000d0f7810 */ /* 0x000fe20007ffe0ff */
[----:B------:R-:W-:-:S05]  /*0d10*/  IMAD.MOV.U32 R14, RZ, RZ, R12 ;  /* 0x000000ffff0e7224 */ /* 0x000fca00078e000c */
[----:B------:R-:W-:-:S08]  /*0d20*/  DFMA R18, R20, -R20, R16 ;  /* 0x800000141412722b */ /* 0x000fd00000000010 */
[----:B------:R-:W-:Y:S01]  /*0d30*/  DFMA R36, R18, R14, R20 ;  /* 0x0000000e1224722b */ /* 0x000fe20000000014 */
[----:B------:R-:W-:Y:S10]  /*0d40*/  @!P0 BRA `(.L_x_11) ;  /* 0x0000000000148947 */ /* 0x000ff40003800000 */
[----:B------:R-:W-:Y:S01]  /*0d50*/  IMAD.MOV.U32 R14, RZ, RZ, R12 ;  /* 0x000000ffff0e7224 */ /* 0x000fe200078e000c */
[----:B------:R-:W-:-:S07]  /*0d60*/  MOV R12, 0xd80 ;  /* 0x00000d80000c7802 */ /* 0x000fce0000000f00 */
[----:B------:R-:W-:Y:S05]  /*0d70*/  CALL.REL.NOINC `($__internal_1_$__cuda_sm20_dsqrt_rn_f64_mediumpath_v1) ;  /* 0x0000002800b87944 */ /* 0x000fea0003c00000 */
[----:B------:R-:W-:Y:S01]  /*0d80*/  IMAD.MOV.U32 R36, RZ, RZ, R14 ;  /* 0x000000ffff247224 */ /* 0x000fe200078e000e */
[----:B------:R-:W-:-:S07]  /*0d90*/  MOV R37, R11 ;  /* 0x0000000b00257202 */ /* 0x000fce0000000f00 */
.L_x_11:
[----:B------:R-:W-:Y:S05]  /*0da0*/  BSYNC.RECONVERGENT B0 ;  /* 0x0000000000007941 */ /* 0x000fea0003800200 */
.L_x_10:
[C-C-:B------:R-:W-:Y:S01]  /*0db0*/  DADD R38, R26.reuse, -R36.reuse ;  /* 0x000000001a267229 */ /* 0x140fe20000000824 */
[----:B------:R-:W-:Y:S01]  /*0dc0*/  IMAD.MOV.U32 R11, RZ, RZ, R48 ;  /* 0x000000ffff0b7224 */ /* 0x000fe200078e0030 */
[----:B------:R-:W-:Y:S01]  /*0dd0*/  DADD R36, R26, R36 ;  /* 0x000000001a247229 */ /* 0x000fe20000000024 */
[----:B------:R-:W-:Y:S01]  /*0de0*/  IMAD.MOV.U32 R13, RZ, RZ, R2 ;  /* 0x000000ffff0d7224 */ /* 0x000fe200078e0002 */
[----:B------:R-:W-:Y:S01]  /*0df0*/  DADD R28, R28, -R24 ;  /* 0x000000001c1c7229 */ /* 0x000fe20000000818 */
[----:B------:R-:W-:Y:S01]  /*0e00*/  IMAD.MOV.U32 R14, RZ, RZ, R3 ;  /* 0x000000ffff0e7224 */ /* 0x000fe200078e0003 */
[----:B------:R-:W-:Y:S01]  /*0e10*/  BSSY.RECONVERGENT B1, `(.L_x_12) ;  /* 0x000003a000017945 */ /* 0x000fe20003800200 */
[----:B------:R-:W-:Y:S01]  /*0e20*/  IMAD.MOV.U32 R60, RZ, RZ, RZ ;  /* 0x000000ffff3c7224 */ /* 0x000fe200078e00ff */
[----:B------:R-:W-:Y:S01]  /*0e30*/  DSETP.MIN.AND P0, P1, R48, R38, PT ;  /* 0x000000263000722a */ /* 0x000fe20003900000 */
[----:B------:R-:W-:Y:S01]  /*0e40*/  IMAD.MOV.U32 R58, RZ, RZ, RZ ;  /* 0x000000ffff3a7224 */ /* 0x000fe200078e00ff */
[----:B------:R-:W-:Y:S01]  /*0e50*/  DSETP.MAX.AND P2, P3, R2, R36, PT ;  /* 0x000000240200722a */ /* 0x000fe20003b4f000 */
[----:B------:R-:W-:Y:S01]  /*0e60*/  IMAD.MOV.U32 R12, RZ, RZ, R39 ;  /* 0x000000ffff0c7224 */ /* 0x000fe200078e0027 */
[----:B------:R-:W-:Y:S01]  /*0e70*/  MOV R2, R38 ;  /* 0x0000002600027202 */ /* 0x000fe20000000f00 */
[----:B------:R-:W-:-:S03]  /*0e80*/  DFMA R22, R30, R8, R22 ;  /* 0x000000081e16722b */ /* 0x000fc60000000016 */
[----:B------:R-:W-:Y:S01]  /*0e90*/  SEL R2, R11, R2, P0 ;  /* 0x000000020b027207 */ /* 0x000fe20000000000 */
[----:B------:R-:W-:Y:S01]  /*0ea0*/  IMAD.MOV.U32 R11, RZ, RZ, R37 ;  /* 0x000000ffff0b7224 */ /* 0x000fe200078e0025 */
[----:B------:R-:W-:Y:S01]  /*0eb0*/  FSEL R3, R49, R12, P0 ;  /* 0x0000000c31037208 */ /* 0x000fe20000000000 */
[----:B------:R-:W-:Y:S02]  /*0ec0*/  DMUL R48, R24, R26 ;  /* 0x0000001a18307228 */ /* 0x000fe40000000000 */
[----:B------:R-:W-:Y:S01]  /*0ed0*/  IMAD.MOV.U32 R61, RZ, RZ, R2 ;  /* 0x000000ffff3d7224 */ /* 0x000fe200078e0002 */
[----:B------:R-:W-:Y:S01]  /*0ee0*/  @P1 LOP3.LUT R3, R12, 0x80000, RZ, 0xfc, !PT ;  /* 0x000800000c031812 */ /* 0x000fe200078efcff */
[----:B------:R-:W-:Y:S01]  /*0ef0*/  IMAD.MOV.U32 R12, RZ, RZ, R36 ;  /* 0x000000ffff0c7224 */ /* 0x000fe200078e0024 */
[----:B------:R-:W-:Y:S02]  /*0f00*/  FSEL R15, R14, R11, P2 ;  /* 0x0000000b0e0f7208 */ /* 0x000fe40001000000 */
[----:B------:R-:W-:Y:S01]  /*0f10*/  @P3 LOP3.LUT R15, R11, 0x80000, RZ, 0xfc, !PT ;  /* 0x000800000b0f3812 */ /* 0x000fe200078efcff */
[----:B------:R-:W-:Y:S01]  /*0f20*/  IMAD.MOV.U32 R11, RZ, RZ, RZ ;  /* 0x000000ffff0b7224 */ /* 0x000fe200078e00ff */
[----:B------:R-:W-:Y:S01]  /*0f30*/  SEL R12, R13, R12, P2 ;  /* 0x0000000c0d0c7207 */ /* 0x000fe20001000000 */
[----:B------:R-:W-:Y:S01]  /*0f40*/  DSETP.MIN.AND P0, P1, RZ, R2, PT ;  /* 0x00000002ff00722a */ /* 0x000fe20003900000 */
[----:B------:R-:W-:Y:S01]  /*0f50*/  MOV R13, R15 ;  /* 0x0000000f000d7202 */ /* 0x000fe20000000f00 */
[----:B------:R-:W-:Y:S01]  /*0f60*/  DFMA R26, R26, R48, R6 ;  /* 0x000000301a1a722b */ /* 0x000fe20000000006 */
[----:B------:R-:W-:Y:S01]  /*0f70*/  MOV R2, RZ ;  /* 0x000000ff00027202 */ /* 0x000fe20000000f00 */
[----:B------:R-:W-:-:S02]  /*0f80*/  IMAD.MOV.U32 R59, RZ, RZ, R12 ;  /* 0x000000ffff3b7224 */ /* 0x000fc400078e000c */
[----:B------:R-:W-:Y:S01]  /*0f90*/  SEL R60, R60, R61, P0 ;  /* 0x0000003d3c3c7207 */ /* 0x000fe20000000000 */
[----:B------:R-:W-:Y:S01]  /*0fa0*/  DSETP.MAX.AND P2, P3, RZ, R12, PT ;  /* 0x0000000cff00722a */ /* 0x000fe20003b4f000 */
[----:B------:R-:W-:Y:S02]  /*0fb0*/  FSEL R61, R2, R3, P0 ;  /* 0x00000003023d7208 */ /* 0x000fe40000000000 */
[----:B------:R-:W-:-:S03]  /*0fc0*/  MOV R2, 0x1 ;  /* 0x0000000100027802 */ /* 0x000fc60000000f00 */
[----:B------:R-:W-:Y:S02]  /*0fd0*/  FSEL R11, R11, R13, P2 ;  /* 0x0000000d0b0b7208 */ /* 0x000fe40001000000 */
[----:B------:R-:W-:Y:S02]  /*0fe0*/  SEL R58, R58, R59, P2 ;  /* 0x0000003b3a3a7207 */ /* 0x000fe40001000000 */
[----:B------:R-:W-:-:S04]  /*0ff0*/  @P1 LOP3.LUT R61, R3, 0x80000, RZ, 0xfc, !PT ;  /* 0x00080000033d1812 */ /* 0x000fc800078efcff */
[----:B------:R-:W-:Y:S02]  /*1000*/  @P3 LOP3.LUT R11, R13, 0x80000, RZ, 0xfc, !PT ;  /* 0x000800000d0b3812 */ /* 0x000fe400078efcff */
[----:B------:R-:W-:-:S03]  /*1010*/  DMUL R56, R56, R60 ;  /* 0x0000003c38387228 */ /* 0x000fc60000000000 */
[----:B------:R-:W-:-:S06]  /*1020*/  IMAD.MOV.U32 R59, RZ, RZ, R11 ;  /* 0x000000ffff3b7224 */ /* 0x000fcc00078e000b */
[----:B------:R-:W-:Y:S02]  /*1030*/  DADD R20, -R60, R58 ;  /* 0x000000003c147229 */ /* 0x000fe4000000013a */
[C---:B------:R-:W-:Y:S02]  /*1040*/  DMUL R28, R58.reuse, R28 ;  /* 0x0000001c3a1c7228 */ /* 0x040fe40000000000 */
[----:B------:R-:W-:Y:S02]  /*1050*/  DFMA R56, R58, R8, -R56 ;  /* 0x000000083a38722b */ /* 0x000fe40000000838 */
[----:B------:R-:W0:Y:S06]  /*1060*/  MUFU.RCP64H R3, R21 ;  /* 0x0000001500037308 */ /* 0x000e2c0000001800 */
[----:B------:R-:W-:-:S10]  /*1070*/  DFMA R16, -R60, R28, R56 ;  /* 0x0000001c3c10722b */ /* 0x000fd40000000138 */
[----:B------:R-:W-:Y:S01]  /*1080*/  FSETP.GEU.AND P1, PT, |R17|, 6.5827683646048100446e-37, PT ;  /* 0x036000001100780b */ /* 0x000fe20003f2e200 */
[----:B0-----:R-:W-:-:S08]  /*1090*/  DFMA R12, -R20, R2, 1 ;  /* 0x3ff00000140c742b */ /* 0x001fd00000000102 */
[----:B------:R-:W-:-:S08]  /*10a0*/  DFMA R12, R12, R12, R12 ;  /* 0x0000000c0c0c722b */ /* 0x000fd0000000000c */
[----:B------:R-:W-:-:S08]  /*10b0*/  DFMA R12, R2, R12, R2 ;  /* 0x0000000c020c722b */ /* 0x000fd00000000002 */
[----:B------:R-:W-:-:S08]  /*10c0*/  DFMA R2, -R20, R12, 1 ;  /* 0x3ff000001402742b */ /* 0x000fd0000000010c */
[----:B------:R-:W-:-:S08]  /*10d0*/  DFMA R2, R12, R2, R12 ;  /* 0x000000020c02722b */ /* 0x000fd0000000000c */
[----:B------:R-:W-:-:S08]  /*10e0*/  DMUL R12, R16, R2 ;  /* 0x00000002100c7228 */ /* 0x000fd00000000000 */
[----:B------:R-:W-:-:S08]  /*10f0*/  DFMA R14, -R20, R12, R16 ;  /* 0x0000000c140e722b */ /* 0x000fd00000000110 */
[----:B------:R-:W-:-:S10]  /*1100*/  DFMA R2, R2, R14, R12 ;  /* 0x0000000e0202722b */ /* 0x000fd4000000000c */
[----:B------:R-:W-:-:S05]  /*1110*/  FFMA R11, RZ, R21, R3 ;  /* 0x00000015ff0b7223 */ /* 0x000fca0000000003 */
[----:B------:R-:W-:-:S13]  /*1120*/  FSETP.GT.AND P0, PT, |R11|, 1.469367938527859385e-39, PT ;  /* 0x001000000b00780b */ /* 0x000fda0003f04200 */
[----:B------:R-:W-:Y:S05]  /*1130*/  @P0 BRA P1, `(.L_x_13) ;  /* 0x00000000001c0947 */ /* 0x000fea0000800000 */
[----:B------:R-:W-:Y:S01]  /*1140*/  IMAD.MOV.U32 R13, RZ, RZ, R17 ;  /* 0x000000ffff0d7224 */ /* 0x000fe200078e0011 */
[----:B------:R-:W-:Y:S01]  /*1150*/  MOV R12, 0x1190 ;  /* 0x00001190000c7802 */ /* 0x000fe20000000f00 */
[----:B------:R-:W-:Y:S02]  /*1160*/  IMAD.MOV.U32 R14, RZ, RZ, R20 ;  /* 0x000000ffff0e7224 */ /* 0x000fe400078e0014 */
[----:B------:R-:W-:-:S07]  /*1170*/  IMAD.MOV.U32 R11, RZ, RZ, R21 ;  /* 0x000000ffff0b7224 */ /* 0x000fce00078e0015 */
[----:B------:R-:W-:Y:S05]  /*1180*/  CALL.REL.NOINC `($__internal_0_$__cuda_sm20_div_rn_f64_full) ;  /* 0x0000002000207944 */ /* 0x000fea0003c00000 */
[----:B------:R-:W-:Y:S01]  /*1190*/  MOV R2, R14 ;  /* 0x0000000e00027202 */ /* 0x000fe20000000f00 */
[----:B------:R-:W-:-:S07]  /*11a0*/  IMAD.MOV.U32 R3, RZ, RZ, R11 ;  /* 0x000000ffff037224 */ /* 0x000fce00078e000b */
.L_x_13:
[----:B------:R-:W-:Y:S05]  /*11b0*/  BSYNC.RECONVERGENT B1 ;  /* 0x0000000000017941 */ /* 0x000fea0003800200 */
.L_x_12:
[----:B------:R-:W0:Y:S01]  /*11c0*/  MUFU.RCP64H R13, R21 ;  /* 0x00000015000d7308 */ /* 0x000e220000001800 */
[----:B------:R-:W-:Y:S01]  /*11d0*/  IMAD.MOV.U32 R12, RZ, RZ, 0x1 ;  /* 0x00000001ff0c7424 */ /* 0x000fe200078e00ff */
[----:B------:R-:W-:Y:S01]  /*11e0*/  DADD R8, -R48, R8 ;  /* 0x0000000030087229 */ /* 0x000fe20000000108 */
[----:B------:R-:W-:Y:S07]  /*11f0*/  BSSY.RECONVERGENT B1, `(.L_x_14) ;  /* 0x0000018000017945 */ /* 0x000fee0003800200 */
[----:B------:R-:W-:-:S02]  /*1200*/  DMUL R8, R58, R8 ;  /* 0x000000083a087228 */ /* 0x000fc40000000000 */
[----:B0-----:R-:W-:-:S08]  /*1210*/  DFMA R6, -R20, R12, 1 ;  /* 0x3ff000001406742b */ /* 0x001fd0000000010c */
[----:B------:R-:W-:Y:S02]  /*1220*/  DFMA R14, R6, R6, R6 ;  /* 0x00000006060e722b */ /* 0x000fe40000000006 */
[----:B------:R-:W-:-:S06]  /*1230*/  DMUL R6, R60, R26 ;  /* 0x0000001a3c067228 */ /* 0x000fcc0000000000 */
[----:B------:R-:W-:Y:S02]  /*1240*/  DFMA R14, R12, R14, R12 ;  /* 0x0000000e0c0e722b */ /* 0x000fe4000000000c */
[----:B------:R-:W-:-:S06]  /*1250*/  DFMA R6, R58, R22, -R6 ;  /* 0x000000163a06722b */ /* 0x000fcc0000000806 */
[----:B------:R-:W-:Y:S02]  /*1260*/  DFMA R16, -R20, R14, 1 ;  /* 0x3ff000001410742b */ /* 0x000fe4000000010e */
[----:B------:R-:W-:-:S06]  /*1270*/  DFMA R12, -R60, R8, R6 ;  /* 0x000000083c0c722b */ /* 0x000fcc0000000106 */
[----:B------:R-:W-:-:S04]  /*1280*/  DFMA R16, R14, R16, R14 ;  /* 0x000000100e10722b */ /* 0x000fc8000000000e */
[----:B------:R-:W-:-:S04]  /*1290*/  FSETP.GEU.AND P1, PT, |R13|, 6.5827683646048100446e-37, PT ;  /* 0x036000000d00780b */ /* 0x000fc80003f2e200 */
[----:B------:R-:W-:-:S08]  /*12a0*/  DMUL R8, R16, R12 ;  /* 0x0000000c10087228 */ /* 0x000fd00000000000 */
[----:B------:R-:W-:-:S08]  /*12b0*/  DFMA R6, -R20, R8, R12 ;  /* 0x000000081406722b */ /* 0x000fd0000000010c */
[----:B------:R-:W-:-:S10]  /*12c0*/  DFMA R8, R16, R6, R8 ;  /* 0x000000061008722b */ /* 0x000fd40000000008 */
[----:B------:R-:W-:-:S05]  /*12d0*/  FFMA R6, RZ, R21, R9 ;  /* 0x00000015ff067223 */ /* 0x000fca0000000009 */
[----:B------:R-:W-:-:S13]  /*12e0*/  FSETP.GT.AND P0, PT, |R6|, 1.469367938527859385e-39, PT ;  /* 0x001000000600780b */ /* 0x000fda0003f04200 */
[----:B------:R-:W-:Y:S05]  /*12f0*/  @P0 BRA P1, `(.L_x_15) ;  /* 0x00000000001c0947 */ /* 0x000fea0000800000 */
[----:B------:R-:W-:Y:S01]  /*1300*/  IMAD.MOV.U32 R16, RZ, RZ, R12 ;  /* 0x000000ffff107224 */ /* 0x000fe200078e000c */
[----:B------:R-:W-:Y:S01]  /*1310*/  MOV R14, R20 ;  /* 0x00000014000e7202 */ /* 0x000fe20000000f00 */
[----:B------:R-:W-:Y:S01]  /*1320*/  IMAD.MOV.U32 R11, RZ, RZ, R21 ;  /* 0x000000ffff0b7224 */ /* 0x000fe200078e0015 */
[----:B------:R-:W-:-:S07]  /*1330*/  MOV R12, 0x1350 ;  /* 0x00001350000c7802 */ /* 0x000fce0000000f00 */
[----:B------:R-:W-:Y:S05]  /*1340*/  CALL.REL.NOINC `($__internal_0_$__cuda_sm20_div_rn_f64_full) ;  /* 0x0000001c00b07944 */ /* 0x000fea0003c00000 */
[----:B------:R-:W-:Y:S02]  /*1350*/  IMAD.MOV.U32 R8, RZ, RZ, R14 ;  /* 0x000000ffff087224 */ /* 0x000fe400078e000e */
[----:B------:R-:W-:-:S07]  /*1360*/  IMAD.MOV.U32 R9, RZ, RZ, R11 ;  /* 0x000000ffff097224 */ /* 0x000fce00078e000b */
.L_x_15:
[----:B------:R-:W-:Y:S05]  /*1370*/  BSYNC.RECONVERGENT B1 ;  /* 0x0000000000017941 */ /* 0x000fea0003800200 */
.L_x_14:
[----:B------:R-:W0:Y:S01]  /*1380*/  MUFU.RCP64H R13, R21 ;  /* 0x00000015000d7308 */ /* 0x000e220000001800 */
[----:B------:R-:W-:Y:S01]  /*1390*/  MOV R12, 0x1 ;  /* 0x00000001000c7802 */ /* 0x000fe20000000f00 */
[----:B------:R-:W-:Y:S01]  /*13a0*/  DADD R52, R52, -R46 ;  /* 0x0000000034347229 */ /* 0x000fe2000000082e */
        /* <DEDUP_REMOVED lines=24> */
.L_x_17:
[----:B------:R-:W-:Y:S05]  /*1530*/  BSYNC.RECONVERGENT B1 ;  /* 0x0000000000017941 */ /* 0x000fea0003800200 */
.L_x_16:
[----:B------:R-:W0:Y:S01]  /*1540*/  MUFU.RCP64H R15, R21 ;  /* 0x00000015000f7308 */ /* 0x000e220000001800 */
[----:B------:R-:W-:Y:S01]  /*1550*/  IMAD.MOV.U32 R14, RZ, RZ, 0x1 ;  /* 0x00000001ff0e7424 */ /* 0x000fe200078e00ff */
        /* <DEDUP_REMOVED lines=25> */
.L_x_19:
[----:B------:R-:W-:Y:S05]  /*16f0*/  BSYNC.RECONVERGENT B1 ;  /* 0x0000000000017941 */ /* 0x000fea0003800200 */
.L_x_18:
[----:B------:R-:W0:Y:S01]  /*1700*/  MUFU.RCP64H R13, 0.66666650772094726562 ;  /* 0x3fe55555000d7908 */ /* 0x000e220000001800 */
[----:B------:R-:W-:Y:S01]  /*1710*/  MOV R16, 0x55555556 ;  /* 0x5555555600107802 */ /* 0x000fe20000000f00 */
[----:B------:R-:W-:Y:S01]  /*1720*/  IMAD.MOV.U32 R17, RZ, RZ, 0x3fe55555 ;  /* 0x3fe55555ff117424 */ /* 0x000fe200078e00ff */
[----:B------:R-:W1:Y:S01]  /*1730*/  LDS.128 R20, [R0+0x50] ;  /* 0x0000500000147984 */ /* 0x000e620000000c00 */
[----:B------:R-:W-:Y:S01]  /*1740*/  IMAD.MOV.U32 R12, RZ, RZ, 0x1 ;  /* 0x00000001ff0c7424 */ /* 0x000fe200078e00ff */
[----:B------:R-:W-:Y:S02]  /*1750*/  BSSY.RECONVERGENT B1, `(.L_x_20) ;  /* 0x000001a000017945 */ /* 0x000fe40003800200 */
[----:B------:R-:W2:Y:S03]  /*1760*/  LDS.128 R28, [R0+0x40] ;  /* 0x00004000001c7984 */ /* 0x000ea60000000c00 */
        /* <DEDUP_REMOVED lines=8> */
[CC--:B------:R-:W-:Y:S02]  /*17f0*/  DMUL R52, R28.reuse, R30.reuse ;  /* 0x0000001e1c347228 */ /* 0x0c0fe40000000000 */
[----:B------:R-:W-:Y:S02]  /*1800*/  DMUL R20, R28, 0.5 ;  /* 0x3fe000001c147828 */ /* 0x000fe40000000000 */
[----:B------:R-:W-:Y:S02]  /*1810*/  DFMA R54, R30, R30, R54 ;  /* 0x0000001e1e36722b */ /* 0x000fe40000000036 */
[----:B------:R-:W-:-:S08]  /*1820*/  DMUL R14, R18, R22 ;  /* 0x00000016120e7228 */ /* 0x000fd00000000000 */
[----:B------:R-:W-:-:S08]  /*1830*/  DFMA R12, R14, -R16, R22 ;  /* 0x800000100e0c722b */ /* 0x000fd00000000016 */
[----:B------:R-:W-:-:S10]  /*1840*/  DFMA R14, R18, R12, R14 ;  /* 0x0000000c120e722b */ /* 0x000fd4000000000e */
[----:B------:R-:W-:-:S05]  /*1850*/  FFMA R11, RZ, 1.7916666269302368164, R15 ;  /* 0x3fe55555ff0b7823 */ /* 0x000fca000000000f */
[----:B------:R-:W-:-:S13]  /*1860*/  FSETP.GT.AND P0, PT, |R11|, 1.469367938527859385e-39, PT ;  /* 0x001000000b00780b */ /* 0x000fda0003f04200 */
[----:B------:R-:W-:Y:S05]  /*1870*/  @P0 BRA P1, `(.L_x_21) ;  /* 0x00000000001c0947 */ /* 0x000fea0000800000 */
[----:B------:R-:W-:Y:S01]  /*1880*/  IMAD.MOV.U32 R16, RZ, RZ, R22 ;  /* 0x000000ffff107224 */ /* 0x000fe200078e0016 */
[----:B------:R-:W-:Y:S01]  /*1890*/  MOV R13, R23 ;  /* 0x00000017000d7202 */ /* 0x000fe20000000f00 */
[----:B------:R-:W-:Y:S01]  /*18a0*/  IMAD.MOV.U32 R14, RZ, RZ, 0x55555556 ;  /* 0x55555556ff0e7424 */ /* 0x000fe200078e00ff */
[----:B------:R-:W-:Y:S01]  /*18b0*/  MOV R12, 0x18e0 ;  /* 0x000018e0000c7802 */ /* 0x000fe20000000f00 */
[----:B------:R-:W-:-:S07]  /*18c0*/  IMAD.MOV.U32 R11, RZ, RZ, 0x3fe55555 ;  /* 0x3fe55555ff0b7424 */ /* 0x000fce00078e00ff */
[----:B------:R-:W-:Y:S05]  /*18d0*/  CALL.REL.NOINC `($__internal_0_$__cuda_sm20_div_rn_f64_full) ;  /* 0x00000018004c7944 */ /* 0x000fea0003c00000 */
[----:B------:R-:W-:-:S07]  /*18e0*/  IMAD.MOV.U32 R15, RZ, RZ, R11 ;  /* 0x000000ffff0f7224 */ /* 0x000fce00078e000b */
.L_x_21:
[----:B------:R-:W-:Y:S05]  /*18f0*/  BSYNC.RECONVERGENT B1 ;  /* 0x0000000000017941 */ /* 0x000fea0003800200 */
.L_x_20:
[----:B------:R-:W0:Y:S01]  /*1900*/  MUFU.RCP64H R13, R29 ;  /* 0x0000001d000d7308 */ /* 0x000e220000001800 */
[----:B------:R-:W-:Y:S01]  /*1910*/  MOV R12, 0x1 ;  /* 0x00000001000c7802 */ /* 0x000fe20000000f00 */
[----:B------:R-:W-:Y:S01]  /*1920*/  UMOV UR4, 0xaaaaaaab ;  /* 0xaaaaaaab00047882 */ /* 0x000fe20000000000 */
[----:B------:R-:W-:Y:S01]  /*1930*/  UMOV UR5, 0x3ffaaaaa ;  /* 0x3ffaaaaa00057882 */ /* 0x000fe20000000000 */
[----:B------:R-:W-:Y:S01]  /*1940*/  DFMA R54, R20, R54, R14 ;  /* 0x000000361436722b */ /* 0x000fe2000000000e */
[----:B------:R-:W-:Y:S01]  /*1950*/  BSSY.RECONVERGENT B1, `(.L_x_22) ;  /* 0x0000019000017945 */ /* 0x000fe20003800200 */
[----:B------:R-:W-:-:S06]  /*1960*/  DMUL R56, R30, R50 ;  /* 0x000000321e387228 */ /* 0x000fcc0000000000 */
[----:B------:R-:W-:Y:S02]  /*1970*/  DMUL R58, R30, R54 ;  /* 0x000000361e3a7228 */ /* 0x000fe40000000000 */
[----:B------:R-:W-:Y:S02]  /*1980*/  DFMA R56, RZ, R22, R56 ;  /* 0x00000016ff38722b */ /* 0x000fe40000000038 */
[----:B0-----:R-:W-:-:S04]  /*1990*/  DFMA R16, -R28, R12, 1 ;  /* 0x3ff000001c10742b */ /* 0x001fc8000000010c */
[----:B------:R-:W-:-:S04]  /*19a0*/  DFMA R58, R30, R22, R58 ;  /* 0x000000161e3a722b */ /* 0x000fc8000000003a */
        /* <DEDUP_REMOVED lines=19> */
.L_x_23:
[----:B------:R-:W-:Y:S05]  /*1ae0*/  BSYNC.RECONVERGENT B1 ;  /* 0x0000000000017941 */ /* 0x000fea0003800200 */
.L_x_22:
        /* <DEDUP_REMOVED lines=17> */
[----:B------:R-:W-:Y:S01]  /*1c00*/  IMAD.MOV.U32 R14, RZ, RZ, R60 ;  /* 0x000000ffff0e7224 */ /* 0x000fe200078e003c */
[----:B------:R-:W-:-:S07]  /*1c10*/  MOV R12, 0x1c30 ;  /* 0x00001c30000c7802 */ /* 0x000fce0000000f00 */
[----:B------:R-:W-:Y:S05]  /*1c20*/  CALL.REL.NOINC `($__internal_1_$__cuda_sm20_dsqrt_rn_f64_mediumpath_v1) ;  /* 0x0000001c000c7944 */ /* 0x000fea0003c00000 */
[----:B------:R-:W-:Y:S01]  /*1c30*/  MOV R12, R14 ;  /* 0x0000000e000c7202 */ /* 0x000fe20000000f00 */
[----:B------:R-:W-:-:S07]  /*1c40*/  IMAD.MOV.U32 R13, RZ, RZ, R11 ;  /* 0x000000ffff0d7224 */ /* 0x000fce00078e000b */
.L_x_25:
[----:B------:R-:W-:Y:S05]  /*1c50*/  BSYNC.RECONVERGENT B0 ;  /* 0x0000000000007941 */ /* 0x000fea0003800200 */
.L_x_24:
[C-C-:B------:R-:W-:Y:S01]  /*1c60*/  DADD R14, R30.reuse, -R12.reuse ;  /* 0x000000001e0e7229 */ /* 0x140fe2000000080c */
[----:B------:R-:W-:Y:S01]  /*1c70*/  IMAD.MOV.U32 R17, RZ, RZ, R36 ;  /* 0x000000ffff117224 */ /* 0x000fe200078e0024 */
[----:B------:R-:W-:Y:S01]  /*1c80*/  DADD R12, R30, R12 ;  /* 0x000000001e0c7229 */ /* 0x000fe2000000000c */
[----:B------:R-:W-:Y:S01]  /*1c90*/  IMAD.MOV.U32 R11, RZ, RZ, R38 ;  /* 0x000000ffff0b7224 */ /* 0x000fe200078e0026 */
[----:B------:R-:W-:Y:S01]  /*1ca0*/  DADD R24, R24, -R28 ;  /* 0x0000000018187229 */ /* 0x000fe2000000081c */
[----:B------:R-:W-:Y:S01]  /*1cb0*/  BSSY.RECONVERGENT B1, `(.L_x_26) ;  /* 0x0000038000017945 */ /* 0x000fe20003800200 */
[----:B------:R-:W-:Y:S02]  /*1cc0*/  DMUL R28, R28, R30 ;  /* 0x0000001e1c1c7228 */ /* 0x000fe40000000000 */
[----:B------:R-:W-:Y:S02]  /*1cd0*/  DSETP.MIN.AND P0, P1, R38, R14, PT ;  /* 0x0000000e2600722a */ /* 0x000fe40003900000 */
[----:B------:R-:W-:Y:S01]  /*1ce0*/  DSETP.MAX.AND P2, P3, R36, R12, PT ;  /* 0x0000000c2400722a */ /* 0x000fe20003b4f000 */
[----:B------:R-:W-:Y:S01]  /*1cf0*/  MOV R16, R14 ;  /* 0x0000000e00107202 */ /* 0x000fe20000000f00 */
[----:B------:R-:W-:-:S02]  /*1d00*/  IMAD.MOV.U32 R14, RZ, RZ, R12 ;  /* 0x000000ffff0e7224 */ /* 0x000fc400078e000c */
[----:B------:R-:W-:Y:S01]  /*1d10*/  FSEL R39, R39, R15, P0 ;  /* 0x0000000f27277208 */ /* 0x000fe20000000000 */
[----:B------:R-:W-:Y:S01]  /*1d20*/  IMAD.MOV.U32 R38, RZ, RZ, RZ ;  /* 0x000000ffff267224 */ /* 0x000fe200078e00ff */
[----:B------:R-:W-:Y:S01]  /*1d30*/  FSEL R37, R37, R13, P2 ;  /* 0x0000000d25257208 */ /* 0x000fe20001000000 */
[----:B------:R-:W-:Y:S01]  /*1d40*/  IMAD.MOV.U32 R36, RZ, RZ, RZ ;  /* 0x000000ffff247224 */ /* 0x000fe200078e00ff */
[----:B------:R-:W-:Y:S01]  /*1d50*/  SEL R14, R17, R14, P2 ;  /* 0x0000000e110e7207 */ /* 0x000fe20001000000 */
[----:B------:R-:W-:Y:S01]  /*1d60*/  DFMA R22, R30, R28, R22 ;  /* 0x0000001c1e16722b */ /* 0x000fe20000000016 */
[----:B------:R-:W-:Y:S01]  /*1d70*/  SEL R12, R11, R16, P0 ;  /* 0x000000100b0c7207 */ /* 0x000fe20000000000 */
[----:B------:R-:W-:Y:S01]  /*1d80*/  IMAD.MOV.U32 R11, RZ, RZ, RZ ;  /* 0x000000ffff0b7224 */ /* 0x000fe200078e00ff */
[----:B------:R-:W-:Y:S02]  /*1d90*/  @P1 LOP3.LUT R39, R15, 0x80000, RZ, 0xfc, !PT ;  /* 0x000800000f271812 */ /* 0x000fe400078efcff */
[----:B------:R-:W-:-:S03]  /*1da0*/  @P3 LOP3.LUT R37, R13, 0x80000, RZ, 0xfc, !PT ;  /* 0x000800000d253812 */ /* 0x000fc600078efcff */
[----:B------:R-:W-:Y:S01]  /*1db0*/  IMAD.MOV.U32 R13, RZ, RZ, R39 ;  /* 0x000000ffff0d7224 */ /* 0x000fe200078e0027 */
[----:B------:R-:W-:Y:S01]  /*1dc0*/  MOV R39, R12 ;  /* 0x0000000c00277202 */ /* 0x000fe20000000f00 */
[----:B------:R-:W-:Y:S02]  /*1dd0*/  IMAD.MOV.U32 R15, RZ, RZ, R37 ;  /* 0x000000ffff0f7224 */ /* 0x000fe400078e0025 */
[----:B------:R-:W-:Y:S02]  /*1de0*/  IMAD.MOV.U32 R37, RZ, RZ, R14 ;  /* 0x000000ffff257224 */ /* 0x000fe400078e000e */
[----:B------:R-:W-:Y:S02]  /*1df0*/  DSETP.MIN.AND P0, P1, RZ, R12, PT ;  /* 0x0000000cff00722a */ /* 0x000fe40003900000 */
[----:B------:R-:W-:Y:S01]  /*1e00*/  DSETP.MAX.AND P2, P3, RZ, R14, PT ;  /* 0x0000000eff00722a */ /* 0x000fe20003b4f000 */
[----:B------:R-:W-:-:S03]  /*1e10*/  HFMA2 R12, -RZ, RZ, 0, 0 ;  /* 0x00000000ff0c7431 */ /* 0x000fc600000001ff */
[----:B------:R-:W-:Y:S02]  /*1e20*/  SEL R38, R38, R39, P0 ;  /* 0x0000002726267207 */ /* 0x000fe40000000000 */
[----:B------:R-:W-:Y:S02]  /*1e30*/  FSEL R39, R11, R13, P0 ;  /* 0x0000000d0b277208 */ /* 0x000fe40000000000 */
[----:B------:R-:W-:Y:S02]  /*1e40*/  SEL R36, R36, R37, P2 ;  /* 0x0000002524247207 */ /* 0x000fe40001000000 */
[----:B------:R-:W-:Y:S01]  /*1e50*/  FSEL R11, R12, R15, P2 ;  /* 0x0000000f0c0b7208 */ /* 0x000fe20001000000 */
[----:B------:R-:W-:Y:S01]  /*1e60*/  IMAD.MOV.U32 R12, RZ, RZ, 0x1 ;  /* 0x00000001ff0c7424 */ /* 0x000fe200078e00ff */
[----:B------:R-:W-:Y:S02]  /*1e70*/  @P1 LOP3.LUT R39, R13, 0x80000, RZ, 0xfc, !PT ;  /* 0x000800000d271812 */ /* 0x000fe400078efcff */
[----:B------:R-:W-:-:S04]  /*1e80*/  @P3 LOP3.LUT R11, R15, 0x80000, RZ, 0xfc, !PT ;  /* 0x000800000f0b3812 */ /* 0x000fc800078efcff */
[----:B------:R-:W-:Y:S01]  /*1e90*/  DMUL R52, R52, R38 ;  /* 0x0000002634347228 */ /* 0x000fe20000000000 */
[----:B------:R-:W-:-:S06]  /*1ea0*/  IMAD.MOV.U32 R37, RZ, RZ, R11 ;  /* 0x000000ffff257224 */ /* 0x000fcc00078e000b */
[----:B------:R-:W-:Y:S02]  /*1eb0*/  DADD R20, -R38, R36 ;  /* 0x0000000026147229 */ /* 0x000fe40000000124 */
[----:B------:R-:W-:Y:S02]  /*1ec0*/  DMUL R24, R36, R24 ;  /* 0x0000001824187228 */ /* 0x000fe40000000000 */
        /* <DEDUP_REMOVED lines=22> */
.L_x_27:
[----:B------:R-:W-:Y:S05]  /*2030*/  BSYNC.RECONVERGENT B1 ;  /* 0x0000000000017941 */ /* 0x000fea0003800200 */
.L_x_26:
[----:B------:R-:W0:Y:S01]  /*2040*/  MUFU.RCP64H R13, R21 ;  /* 0x00000015000d7308 */ /* 0x000e220000001800 */
[----:B------:R-:W-:Y:S01]  /*2050*/  IMAD.MOV.U32 R12, RZ, RZ, 0x1 ;  /* 0x00000001ff0c7424 */ /* 0x000fe200078e00ff */
[----:B------:R-:W-:Y:S01]  /*2060*/  DADD R28, R48, -R28 ;  /* 0x00000000301c7229 */ /* 0x000fe2000000081c */
[----:B------:R-:W-:Y:S01]  /*2070*/  BSSY.RECONVERGENT B1, `(.L_x_28) ;  /* 0x0000018000017945 */ /* 0x000fe20003800200 */
[----:B------:R-:W-:-:S06]  /*2080*/  DMUL R22, R38, R22 ;  /* 0x0000001626167228 */ /* 0x000fcc0000000000 */
[C---:B------:R-:W-:Y:S02]  /*2090*/  DMUL R28, R36.reuse, R28 ;  /* 0x0000001c241c7228 */ /* 0x040fe40000000000 */
[----:B------:R-:W-:Y:S02]  /*20a0*/  DFMA R22, R36, R26, -R22 ;  /* 0x0000001a2416722b */ /* 0x000fe40000000816 */
[----:B0-----:R-:W-:-:S06]  /*20b0*/  DFMA R14, -R20, R12, 1 ;  /* 0x3ff00000140e742b */ /* 0x001fcc000000010c */
[----:B------:R-:W-:Y:S02]  /*20c0*/  DFMA R16, -R38, R28, R22 ;  /* 0x0000001c2610722b */ /* 0x000fe40000000116 */
[----:B------:R-:W-:-:S08]  /*20d0*/  DFMA R14, R14, R14, R14 ;  /* 0x0000000e0e0e722b */ /* 0x000fd0000000000e */
[----:B------:R-:W-:Y:S01]  /*20e0*/  FSETP.GEU.AND P1, PT, |R17|, 6.5827683646048100446e-37, PT ;  /* 0x036000001100780b */ /* 0x000fe20003f2e200 */
        /* <DEDUP_REMOVED lines=16> */
.L_x_29:
[----:B------:R-:W-:Y:S05]  /*21f0*/  BSYNC.RECONVERGENT B1 ;  /* 0x0000000000017941 */ /* 0x000fea0003800200 */
.L_x_28:
[----:B------:R-:W0:Y:S01]  /*2200*/  MUFU.RCP64H R13, R21 ;  /* 0x00000015000d7308 */ /* 0x000e220000001800 */
[----:B------:R-:W-:Y:S01]  /*2210*/  IMAD.MOV.U32 R12, RZ, RZ, 0x1 ;  /* 0x00000001ff0c7424 */ /* 0x000fe200078e00ff */
[----:B------:R-:W-:Y:S01]  /*2220*/  DADD R46, R46, -R50 ;  /* 0x000000002e2e7229 */ /* 0x000fe20000000832 */
[----:B------:R-:W-:Y:S01]  /*2230*/  BSSY.RECONVERGENT B1, `(.L_x_30) ;  /* 0x0000018000017945 */ /* 0x000fe20003800200 */
[----:B------:R-:W-:-:S06]  /*2240*/  DMUL R56, R56, R38 ;  /* 0x0000002638387228 */ /* 0x000fcc0000000000 */
[----:B------:R-:W-:Y:S02]  /*2250*/  DMUL R46, R36, R46 ;  /* 0x0000002e242e7228 */ /* 0x000fe40000000000 */
        /* <DEDUP_REMOVED lines=21> */
.L_x_31:
[----:B------:R-:W-:Y:S05]  /*23b0*/  BSYNC.RECONVERGENT B1 ;  /* 0x0000000000017941 */ /* 0x000fea0003800200 */
.L_x_30:
        /* <DEDUP_REMOVED lines=27> */
.L_x_33:
[----:B------:R-:W-:Y:S05]  /*2570*/  BSYNC.RECONVERGENT B1 ;  /* 0x0000000000017941 */ /* 0x000fea0003800200 */
.L_x_32:
[----:B------:R-:W0:Y:S01]  /*2580*/  LDCU UR4, c[0x0][0x380] ;  /* 0x00007000ff0477ac */ /* 0x000e220008000800 */
[----:B------:R-:W-:Y:S01]  /*2590*/  IMAD.MOV.U32 R12, RZ, RZ, 0x1 ;  /* 0x00000001ff0c7424 */ /* 0x000fe200078e00ff */
[----:B------:R-:W1:Y:S01]  /*25a0*/  LDC.64 R20, c[0x0][0x388] ;  /* 0x0000e200ff147b82 */ /* 0x000e620000000a00 */
[----:B0-----:R-:W0:Y:S01]  /*25b0*/  I2F.F64 R14, UR4 ;  /* 0x00000004000e7d12 */ /* 0x001e220008201c00 */
[----:B------:R-:W1:Y:S07]  /*25c0*/  LDCU.64 UR4, c[0x0][0x390] ;  /* 0x00007200ff0477ac */ /* 0x000e6e0008000a00 */
[----:B0-----:R-:W0:Y:S02]  /*25d0*/  MUFU.RCP64H R13, R15 ;  /* 0x0000000f000d7308 */ /* 0x001e240000001800 */
[----:B0-----:R-:W-:-:S08]  /*25e0*/  DFMA R16, -R14, R12, 1 ;  /* 0x3ff000000e10742b */ /* 0x001fd0000000010c */
[----:B------:R-:W-:-:S08]  /*25f0*/  DFMA R16, R16, R16, R16 ;  /* 0x000000101010722b */ /* 0x000fd00000000010 */
[----:B------:R-:W-:Y:S02]  /*2600*/  DFMA R16, R12, R16, R12 ;  /* 0x000000100c10722b */ /* 0x000fe4000000000c */
[----:B-1----:R-:W-:-:S06]  /*2610*/  DADD R12, -R20, UR4 ;  /* 0x00000004140c7e29 */ /* 0x002fcc0008000100 */
        /* <DEDUP_REMOVED lines=11> */
[----:B------:R-:W-:-:S07]  /*26d0*/  MOV R12, 0x26f0 ;  /* 0x000026f0000c7802 */ /* 0x000fce0000000f00 */
[----:B------:R-:W-:Y:S05]  /*26e0*/  CALL.REL.NOINC `($__internal_0_$__cuda_sm20_div_rn_f64_full) ;  /* 0x0000000800c87944 */ /* 0x000fea0003c00000 */
[----:B------:R-:W-:Y:S02]  /*26f0*/  IMAD.MOV.U32 R30, RZ, RZ, R14 ;  /* 0x000000ffff1e7224 */ /* 0x000fe400078e000e */
[----:B------:R-:W-:-:S07]  /*2700*/  IMAD.MOV.U32 R31, RZ, RZ, R11 ;  /* 0x000000ffff1f7224 */ /* 0x000fce00078e000b */
.L_x_34:
[----:B------:R-:W0:Y:S01]  /*2710*/  MUFU.RCP64H R13, R31 ;  /* 0x0000001f000d7308 */ /* 0x000e220000001800 */
[----:B------:R-:W-:Y:S01]  /*2720*/  MOV R12, 0x1 ;  /* 0x00000001000c7802 */ /* 0x000fe20000000f00 */
[----:B------:R-:W1:Y:S01]  /*2730*/  LDCU.64 UR4, c[0x0][0x3a8] ;  /* 0x00007500ff0477ac */ /* 0x000e620008000a00 */
[----:B------:R-:W-:Y:S01]  /*2740*/  DADD R2, R24, -R2 ;  /* 0x0000000018027229 */ /* 0x000fe20000000802 */
[----:B------:R-:W-:Y:S03]  /*2750*/  BSSY.RECONVERGENT B1, `(.L_x_35) ;  /* 0x0000014000017945 */ /* 0x000fe60003800200 */
[----:B0-----:R-:W-:-:S04]  /*2760*/  DFMA R14, R12, -R30, 1 ;  /* 0x3ff000000c0e742b */ /* 0x001fc8000000081e */
[----:B-1----:R-:W-:-:S04]  /*2770*/  DMUL R16, R2, UR4 ;  /* 0x0000000402107c28 */ /* 0x002fc80008000000 */
[----:B------:R-:W-:-:S06]  /*2780*/  DFMA R14, R14, R14, R14 ;  /* 0x0000000e0e0e722b */ /* 0x000fcc000000000e */
[----:B------:R-:W-:Y:S02]  /*2790*/  FSETP.GEU.AND P1, PT, |R17|, 6.5827683646048100446e-37, PT ;  /* 0x036000001100780b */ /* 0x000fe40003f2e200 */
[----:B------:R-:W-:-:S08]  /*27a0*/  DFMA R14, R12, R14, R12 ;  /* 0x0000000e0c0e722b */ /* 0x000fd0000000000c */
[----:B------:R-:W-:-:S08]  /*27b0*/  DFMA R12, R14, -R30, 1 ;  /* 0x3ff000000e0c742b */ /* 0x000fd0000000081e */
[----:B------:R-:W-:-:S08]  /*27c0*/  DFMA R12, R14, R12, R14 ;  /* 0x0000000c0e0c722b */ /* 0x000fd0000000000e */
[----:B------:R-:W-:-:S08]  /*27d0*/  DMUL R14, R16, R12 ;  /* 0x0000000c100e7228 */ /* 0x000fd00000000000 */
[----:B------:R-:W-:-:S08]  /*27e0*/  DFMA R2, R14, -R30, R16 ;  /* 0x8000001e0e02722b */ /* 0x000fd00000000010 */
        /* <DEDUP_REMOVED lines=9> */
[----:B------:R-:W-:-:S07]  /*2880*/  MOV R15, R11 ;  /* 0x0000000b000f7202 */ /* 0x000fce0000000f00 */
.L_x_36:
[----:B------:R-:W-:Y:S05]  /*2890*/  BSYNC.RECONVERGENT B1 ;  /* 0x0000000000017941 */ /* 0x000fea0003800200 */
.L_x_35:
[----:B------:R-:W2:Y:S01]  /*28a0*/  LDG.E.64 R20, desc[UR6][R34.64] ;  /* 0x0000000622147981 */ /* 0x000ea2000c1e1b00 */
[----:B------:R-:W0:Y:S01]  /*28b0*/  MUFU.RCP64H R3, R31 ;  /* 0x0000001f00037308 */ /* 0x000e220000001800 */
[----:B------:R-:W-:Y:S01]  /*28c0*/  IMAD.MOV.U32 R2, RZ, RZ, 0x1 ;  /* 0x00000001ff027424 */ /* 0x000fe200078e00ff */
[----:B------:R-:W1:Y:S01]  /*28d0*/  LDCU.64 UR4, c[0x0][0x3a8] ;  /* 0x00007500ff0477ac */ /* 0x000e620008000a00 */
[----:B------:R-:W-:Y:S01]  /*28e0*/  DADD R8, R22, -R8 ;  /* 0x0000000016087229 */ /* 0x000fe20000000808 */
[----:B------:R-:W-:Y:S03]  /*28f0*/  BSSY.RECONVERGENT B1, `(.L_x_37) ;  /* 0x0000016000017945 */ /* 0x000fe60003800200 */
[----:B0-----:R-:W-:-:S08]  /*2900*/  DFMA R12, R2, -R30, 1 ;  /* 0x3ff00000020c742b */ /* 0x001fd0000000081e */
[----:B------:R-:W-:-:S08]  /*2910*/  DFMA R12, R12, R12, R12 ;  /* 0x0000000c0c0c722b */ /* 0x000fd0000000000c */
[----:B------:R-:W-:Y:S02]  /*2920*/  DFMA R2, R2, R12, R2 ;  /* 0x0000000c0202722b */ /* 0x000fe40000000002 */
[----:B-1----:R-:W-:-:S06]  /*2930*/  DMUL R12, R8, UR4 ;  /* 0x00000004080c7c28 */ /* 0x002fcc0008000000 */
[----:B------:R-:W-:-:S04]  /*2940*/  DFMA R16, R2, -R30, 1 ;  /* 0x3ff000000210742b */ /* 0x000fc8000000081e */
[----:B------:R-:W-:-:S04]  /*2950*/  FSETP.GEU.AND P1, PT, |R13|, 6.5827683646048100446e-37, PT ;  /* 0x036000000d00780b */ /* 0x000fc80003f2e200 */
[----:B------:R-:W-:-:S08]  /*2960*/  DFMA R16, R2, R16, R2 ;  /* 0x000000100210722b */ /* 0x000fd00000000002 */
[----:B------:R-:W-:-:S08]  /*2970*/  DMUL R2, R16, R12 ;  /* 0x0000000c10027228 */ /* 0x000fd00000000000 */
[----:B------:R-:W-:Y:S02]  /*2980*/  DFMA R8, R2, -R30, R12 ;  /* 0x8000001e0208722b */ /* 0x000fe4000000000c */
[----:B--2---:R-:W-:-:S06]  /*2990*/  DADD R20, R20, -R14 ;  /* 0x0000000014147229 */ /* 0x004fcc000000080e */
[----:B------:R-:W-:Y:S01]  /*29a0*/  DFMA R14, R16, R8, R2 ;  /* 0x00000008100e722b */ /* 0x000fe20000000002 */
[----:B------:R0:W-:Y:S09]  /*29b0*/  STG.E.64 desc[UR6][R34.64], R20 ;  /* 0x0000001422007986 */ /* 0x0001f2000c101b06 */
[----:B------:R-:W-:-:S05]  /*29c0*/  FFMA R2, RZ, R31, R15 ;  /* 0x0000001fff027223 */ /* 0x000fca000000000f */
[----:B------:R-:W-:-:S13]  /*29d0*/  FSETP.GT.AND P0, PT, |R2|, 1.469367938527859385e-39, PT ;  /* 0x001000000200780b */ /* 0x000fda0003f04200 */
[----:B0-----:R-:W-:Y:S05]  /*29e0*/  @P0 BRA P1, `(.L_x_38) ;  /* 0x0000000000180947 */ /* 0x001fea0000800000 */
[----:B------:R-:W-:Y:S01]  /*29f0*/  IMAD.MOV.U32 R16, RZ, RZ, R12 ;  /* 0x000000ffff107224 */ /* 0x000fe200078e000c */
[----:B------:R-:W-:Y:S01]  /*2a00*/  MOV R11, R31 ;  /* 0x0000001f000b7202 */ /* 0x000fe20000000f00 */
[----:B------:R-:W-:Y:S01]  /*2a10*/  IMAD.MOV.U32 R14, RZ, RZ, R30 ;  /* 0x000000ffff0e7224 */ /* 0x000fe200078e001e */
[----:B------:R-:W-:-:S07]  /*2a20*/  MOV R12, 0x2a40 ;  /* 0x00002a40000c7802 */ /* 0x000fce0000000f00 */
[----:B------:R-:W-:Y:S05]  /*2a30*/  CALL.REL.NOINC `($__internal_0_$__cuda_sm20_div_rn_f64_full) ;  /* 0x0000000400f47944 */ /* 0x000fea0003c00000 */
[----:B------:R-:W-:-:S07]  /*2a40*/  IMAD.MOV.U32 R15, RZ, RZ, R11 ;  /* 0x000000ffff0f7224 */ /* 0x000fce00078e000b */
.L_x_38:
[----:B------:R-:W-:Y:S05]  /*2a50*/  BSYNC.RECONVERGENT B1 ;  /* 0x0000000000017941 */ /* 0x000fea0003800200 */
.L_x_37:
        /* <DEDUP_REMOVED lines=27> */
.L_x_40:
[----:B------:R-:W-:Y:S05]  /*2c10*/  BSYNC.RECONVERGENT B1 ;  /* 0x0000000000017941 */ /* 0x000fea0003800200 */
.L_x_39:
[----:B------:R-:W2:Y:S01]  /*2c20*/  LDG.E.64 R6, desc[UR6][R34.64+0x10] ;  /* 0x0000100622067981 */ /* 0x000ea2000c1e1b00 */
[----:B------:R-:W0:Y:S01]  /*2c30*/  MUFU.RCP64H R9, R31 ;  /* 0x0000001f00097308 */ /* 0x000e220000001800 */
[----:B------:R-:W-:Y:S01]  /*2c40*/  IMAD.MOV.U32 R8, RZ, RZ, 0x1 ;  /* 0x00000001ff087424 */ /* 0x000fe200078e00ff */
        /* <DEDUP_REMOVED lines=18> */
[----:B------:R-:W-:Y:S01]  /*2d70*/  MOV R13, R17 ;  /* 0x00000011000d7202 */ /* 0x000fe20000000f00 */
[----:B------:R-:W-:Y:S01]  /*2d80*/  IMAD.MOV.U32 R14, RZ, RZ, R30 ;  /* 0x000000ffff0e7224 */ /* 0x000fe200078e001e */
[----:B------:R-:W-:Y:S01]  /*2d90*/  MOV R12, 0x2dc0 ;  /* 0x00002dc0000c7802 */ /* 0x000fe20000000f00 */
[----:B------:R-:W-:-:S07]  /*2da0*/  IMAD.MOV.U32 R11, RZ, RZ, R31 ;  /* 0x000000ffff0b7224 */ /* 0x000fce00078e001f */
[----:B------:R-:W-:Y:S05]  /*2db0*/  CALL.REL.NOINC `($__internal_0_$__cuda_sm20_div_rn_f64_full) ;  /* 0x0000000400147944 */ /* 0x000fea0003c00000 */
[----:B------:R-:W-:-:S07]  /*2dc0*/  IMAD.MOV.U32 R15, RZ, RZ, R11 ;  /* 0x000000ffff0f7224 */ /* 0x000fce00078e000b */
.L_x_42:
[----:B------:R-:W-:Y:S05]  /*2dd0*/  BSYNC.RECONVERGENT B1 ;  /* 0x0000000000017941 */ /* 0x000fea0003800200 */
.L_x_41:
[----:B------:R-:W2:Y:S01]  /*2de0*/  LDG.E.64 R6, desc[UR6][R34.64+0x18] ;  /* 0x0000180622067981 */ /* 0x000ea2000c1e1b00 */
[----:B------:R-:W0:Y:S01]  /*2df0*/  MUFU.RCP64H R9, R21 ;  /* 0x0000001500097308 */ /* 0x000e220000001800 */
[----:B------:R-:W-:Y:S01]  /*2e00*/  MOV R8, 0x1 ;  /* 0x0000000100087802 */ /* 0x000fe20000000f00 */
[----:B------:R-:W-:Y:S01]  /*2e10*/  BSSY.RECONVERGENT B1, `(.L_x_43) ;  /* 0x0000017000017945 */ /* 0x000fe20003800200 */
[----:B------:R-:W-:-:S04]  /*2e20*/  FSETP.GEU.AND P1, PT, |R3|, 6.5827683646048100446e-37, PT ;  /* 0x036000000300780b */ /* 0x000fc80003f2e200 */
        /* <DEDUP_REMOVED lines=9> */
[----:B------:R-:W-:Y:S01]  /*2ec0*/  FSETP.GT.AND P0, PT, |R8|, 1.469367938527859385e-39, PT ;  /* 0x001000000800780b */ /* 0x000fe20003f04200 */
[----:B--2---:R-:W-:-:S07]  /*2ed0*/  DADD R6, R6, -R14 ;  /* 0x0000000006067229 */ /* 0x004fce000000080e */
[----:B------:R0:W-:Y:S05]  /*2ee0*/  STG.E.64 desc[UR6][R34.64+0x18], R6 ;  /* 0x0000180622007986 */ /* 0x0001ea000c101b06 */
[----:B------:R-:W-:Y:S05]  /*2ef0*/  @P0 BRA P1, `(.L_x_44) ;  /* 0x0000000000200947 */ /* 0x000fea0000800000 */
[----:B------:R-:W-:Y:S01]  /*2f00*/  IMAD.MOV.U32 R16, RZ, RZ, R2 ;  /* 0x000000ffff107224 */ /* 0x000fe200078e0002 */
[----:B------:R-:W-:Y:S01]  /*2f10*/  MOV R11, R21 ;  /* 0x00000015000b7202 */ /* 0x000fe20000000f00 */
[----:B------:R-:W-:Y:S01]  /*2f20*/  IMAD.MOV.U32 R13, RZ, RZ, R3 ;  /* 0x000000ffff0d7224 */ /* 0x000fe200078e0003 */
[----:B------:R-:W-:Y:S01]  /*2f30*/  MOV R12, 0x2f60 ;  /* 0x00002f60000c7802 */ /* 0x000fe20000000f00 */
[----:B------:R-:W-:-:S07]  /*2f40*/  IMAD.MOV.U32 R14, RZ, RZ, R20 ;  /* 0x000000ffff0e7224 */ /* 0x000fce00078e0014 */
[----:B0-----:R-:W-:Y:S05]  /*2f50*/  CALL.REL.NOINC `($__internal_0_$__cuda_sm20_div_rn_f64_full) ;  /* 0x0000000000ac7944 */ /* 0x001fea0003c00000 */
[----:B------:R-:W-:Y:S02]  /*2f60*/  IMAD.MOV.U32 R22, RZ, RZ, R14 ;  /* 0x000000ffff167224 */ /* 0x000fe400078e000e */
[----:B------:R-:W-:-:S07]  /*2f70*/  IMAD.MOV.U32 R23, RZ, RZ, R11 ;  /* 0x000000ffff177224 */ /* 0x000fce00078e000b */
.L_x_44:
[----:B------:R-:W-:Y:S05]  /*2f80*/  BSYNC.RECONVERGENT B1 ;  /* 0x0000000000017941 */ /* 0x000fea0003800200 */
.L_x_43:
[----:B------:R-:W1:Y:S01]  /*2f90*/  MUFU.RCP64H R3, R21 ;  /* 0x0000001500037308 */ /* 0x000e620000001800 */
[----:B------:R-:W-:Y:S01]  /*2fa0*/  IMAD.MOV.U32 R2, RZ, RZ, 0x1 ;  /* 0x00000001ff027424 */ /* 0x000fe200078e00ff */
[----:B------:R-:W-:Y:S01]  /*2fb0*/  FSETP.GEU.AND P1, PT, |R5|, 6.5827683646048100446e-37, PT ;  /* 0x036000000500780b */ /* 0x000fe20003f2e200 */
[----:B------:R-:W-:Y:S04]  /*2fc0*/  BSSY.RECONVERGENT B1, `(.L_x_45) ;  /* 0x0000014000017945 */ /* 0x000fe80003800200 */
[----:B-1----:R-:W-:-:S08]  /*2fd0*/  DFMA R8, -R20, R2, 1 ;  /* 0x3ff000001408742b */ /* 0x002fd00000000102 */
        /* <DEDUP_REMOVED lines=13> */
[----:B------:R-:W-:Y:S02]  /*30b0*/  IMAD.MOV.U32 R14, RZ, RZ, R20 ;  /* 0x000000ffff0e7224 */ /* 0x000fe400078e0014 */
[----:B------:R-:W-:-:S07]  /*30c0*/  IMAD.MOV.U32 R11, RZ, RZ, R21 ;  /* 0x000000ffff0b7224 */ /* 0x000fce00078e0015 */
[----:B0-----:R-:W-:Y:S05]  /*30d0*/  CALL.REL.NOINC `($__internal_0_$__cuda_sm20_div_rn_f64_full) ;  /* 0x00000000004c7944 */ /* 0x001fea0003c00000 */
[----:B------:R-:W-:Y:S01]  /*30e0*/  MOV R12, R14 ;  /* 0x0000000e000c7202 */ /* 0x000fe20000000f00 */
[----:B------:R-:W-:-:S07]  /*30f0*/  IMAD.MOV.U32 R13, RZ, RZ, R11 ;  /* 0x000000ffff0d7224 */ /* 0x000fce00078e000b */
.L_x_46:
[----:B------:R-:W-:Y:S05]  /*3100*/  BSYNC.RECONVERGENT B1 ;  /* 0x0000000000017941 */ /* 0x000fea0003800200 */
.L_x_45:
[----:B------:R-:W-:Y:S01]  /*3110*/  DMUL R4, R12, R12 ;  /* 0x0000000c0c047228 */ /* 0x000fe20000000000 */
[----:B------:R-:W1:Y:S01]  /*3120*/  LDC.64 R8, c[0x0][0x398] ;  /* 0x0000e600ff087b82 */ /* 0x000e620000000a00 */
[----:B------:R-:W-:Y:S01]  /*3130*/  DMUL R2, R20, 0.5 ;  /* 0x3fe0000014027828 */ /* 0x000fe20000000000 */
[----:B------:R-:W-:Y:S01]  /*3140*/  UMOV UR4, 0x55555556 ;  /* 0x5555555600047882 */ /* 0x000fe20000000000 */
[----:B------:R-:W-:Y:S01]  /*3150*/  UMOV UR5, 0x3fe55555 ;  /* 0x3fe5555500057882 */ /* 0x000fe20000000000 */
[----:B------:R-:W-:Y:S03]  /*3160*/  STS.128 [R0+0x20], R20 ;  /* 0x0000201400007388 */ /* 0x000fe60000000c00 */
[----:B------:R-:W-:-:S08]  /*3170*/  DFMA R4, R22, R22, R4 ;  /* 0x000000161604722b */ /* 0x000fd00000000004 */
[----:B------:R-:W-:-:S08]  /*3180*/  DFMA R2, -R2, R4, R6 ;  /* 0x000000040202722b */ /* 0x000fd00000000106 */
[----:B------:R-:W-:Y:S01]  /*3190*/  DMUL R14, R2, UR4 ;  /* 0x00000004020e7c28 */ /* 0x000fe20008000000 */
[----:B-1----:R-:W-:-:S05]  /*31a0*/  IMAD.WIDE R10, R10, 0x8, R8 ;  /* 0x000000080a0a7825 */ /* 0x002fca00078e0208 */
[----:B------:R-:W-:Y:S04]  /*31b0*/  STG.E.64 desc[UR6][R10.64], R20 ;  /* 0x000000140a007986 */ /* 0x000fe8000c101b06 */
[----:B------:R-:W-:Y:S04]  /*31c0*/  STS.128 [R0+0x30], R12 ;  /* 0x0000300c00007388 */ /* 0x000fe80000000c00 */
[----:B------:R-:W-:Y:S04]  /*31d0*/  STG.E.64 desc[UR6][R10.64+0x8], R22 ;  /* 0x000008160a007986 */ /* 0x000fe8000c101b06 */
[----:B------:R-:W-:Y:S04]  /*31e0*/  STG.E.64 desc[UR6][R10.64+0x10], R12 ;  /* 0x0000100c0a007986 */ /* 0x000fe8000c101b06 */
[----:B------:R-:W-:Y:S01]  /*31f0*/  STG.E.64 desc[UR6][R10.64+0x18], R14 ;  /* 0x0000180e0a007986 */ /* 0x000fe2000c101b06 */
[----:B------:R-:W-:Y:S05]  /*3200*/  EXIT ;  /* 0x000000000000794d */ /* 0x000fea0003800000 */
        .weak           $__internal_0_$__cuda_sm20_div_rn_f64_full
        .type           $__internal_0_$__cuda_sm20_div_rn_f64_full,@function
        .size           $__internal_0_$__cuda_sm20_div_rn_f64_full,($__internal_1_$__cuda_sm20_dsqrt_rn_f64_mediumpath_v1 - $__internal_0_$__cuda_sm20_div_rn_f64_full)
$__internal_0_$__cuda_sm20_div_rn_f64_full:
[C---:B------:R-:W-:Y:S01]  /*3210*/  FSETP.GEU.AND P0, PT, |R11|.reuse, 1.469367938527859385e-39, PT ;  /* 0x001000000b00780b */ /* 0x040fe20003f0e200 */
[----:B------:R-:W-:Y:S01]  /*3220*/  IMAD.MOV.U32 R18, RZ, RZ, R14 ;  /* 0x000000ffff127224 */ /* 0x000fe200078e000e */
[----:B------:R-:W-:Y:S01]  /*3230*/  LOP3.LUT R15, R11, 0x800fffff, RZ, 0xc0, !PT ;  /* 0x800fffff0b0f7812 */ /* 0x000fe200078ec0ff */
[----:B------:R-:W-:Y:S01]  /*3240*/  IMAD.MOV.U32 R19, RZ, RZ, R11 ;  /* 0x000000ffff137224 */ /* 0x000fe200078e000b */
[----:B------:R-:W-:Y:S01]  /*3250*/  MOV R32, R14 ;  /* 0x0000000e00207202 */ /* 0x000fe20000000f00 */
[----:B------:R-:W-:Y:S01]  /*3260*/  IMAD.MOV.U32 R65, RZ, RZ, R13 ;  /* 0x000000ffff417224 */ /* 0x000fe200078e000d */
[----:B------:R-:W-:Y:S01]  /*3270*/  LOP3.LUT R33, R15, 0x3ff00000, RZ, 0xfc, !PT ;  /* 0x3ff000000f217812 */ /* 0x000fe200078efcff */
[----:B------:R-:W-:Y:S01]  /*3280*/  IMAD.MOV.U32 R62, RZ, RZ, 0x1 ;  /* 0x00000001ff3e7424 */ /* 0x000fe200078e00ff */
[----:B------:R-:W-:Y:S01]  /*3290*/  LOP3.LUT R14, R11, 0x7ff00000, RZ, 0xc0, !PT ;  /* 0x7ff000000b0e7812 */ /* 0x000fe200078ec0ff */
[----:B------:R-:W-:Y:S01]  /*32a0*/  IMAD.MOV.U32 R64, RZ, RZ, R16 ;  /* 0x000000ffff407224 */ /* 0x000fe200078e0010 */
[C---:B------:R-:W-:Y:S01]  /*32b0*/  FSETP.GEU.AND P2, PT, |R65|.reuse, 1.469367938527859385e-39, PT ;  /* 0x001000004100780b */ /* 0x040fe20003f4e200 */
[----:B------:R-:W-:Y:S01]  /*32c0*/  BSSY.RECONVERGENT B0, `(.L_x_47) ;  /* 0x0000055000007945 */ /* 0x000fe20003800200 */
[----:B------:R-:W-:Y:S01]  /*32d0*/  LOP3.LUT R13, R65, 0x7ff00000, RZ, 0xc0, !PT ;  /* 0x7ff00000410d7812 */ /* 0x000fe200078ec0ff */
[----:B------:R-:W-:Y:S01]  /*32e0*/  @!P0 DMUL R32, R18, 8.98846567431157953865e+307 ;  /* 0x7fe0000012208828 */ /* 0x000fe20000000000 */
[----:B------:R-:W-:-:S02]  /*32f0*/  MOV R11, 0x1ca00000 ;  /* 0x1ca00000000b7802 */ /* 0x000fc40000000f00 */
[----:B------:R-:W-:-:S03]  /*3300*/  ISETP.GE.U32.AND P1, PT, R13, R14, PT ;  /* 0x0000000e0d00720c */ /* 0x000fc60003f26070 */
[----:B------:R-:W0:Y:S04]  /*3310*/  MUFU.RCP64H R63, R33 ;  /* 0x00000021003f7308 */ /* 0x000e280000001800 */
[----:B------:R-:W-:Y:S02]  /*3320*/  @!P2 LOP3.LUT R16, R19, 0x7ff00000, RZ, 0xc0, !PT ;  /* 0x7ff000001310a812 */ /* 0x000fe400078ec0ff */
[----:B------:R-:W-:Y:S02]  /*3330*/  @!P0 LOP3.LUT R14, R33, 0x7ff00000, RZ, 0xc0, !PT ;  /* 0x7ff00000210e8812 */ /* 0x000fe400078ec0ff */
[----:B------:R-:W-:Y:S02]  /*3340*/  @!P2 ISETP.GE.U32.AND P3, PT, R13, R16, PT ;  /* 0x000000100d00a20c */ /* 0x000fe40003f66070 */
[----:B------:R-:W-:-:S02]  /*3350*/  SEL R16, R11, 0x63400000, !P1 ;  /* 0x634000000b107807 */ /* 0x000fc40004800000 */
[----:B------:R-:W-:-:S04]  /*3360*/  @!P2 SEL R15, R11, 0x63400000, !P3 ;  /* 0x634000000b0fa807 */ /* 0x000fc80005800000 */
[----:B------:R-:W-:Y:S01]  /*3370*/  @!P2 LOP3.LUT R15, R15, 0x80000000, R65, 0xf8, !PT ;  /* 0x800000000f0fa812 */ /* 0x000fe200078ef841 */
[----:B0-----:R-:W-:-:S03]  /*3380*/  DFMA R66, R62, -R32, 1 ;  /* 0x3ff000003e42742b */ /* 0x001fc60000000820 */
[----:B------:R-:W-:Y:S01]  /*3390*/  @!P2 LOP3.LUT R17, R15, 0x100000, RZ, 0xfc, !PT ;  /* 0x001000000f11a812 */ /* 0x000fe200078efcff */
[----:B------:R-:W-:-:S04]  /*33a0*/  IMAD.MOV.U32 R15, RZ, RZ, R13 ;  /* 0x000000ffff0f7224 */ /* 0x000fc800078e000d */
[----:B------:R-:W-:-:S08]  /*33b0*/  DFMA R66, R66, R66, R66 ;  /* 0x000000424242722b */ /* 0x000fd00000000042 */
[----:B------:R-:W-:Y:S01]  /*33c0*/  DFMA R62, R62, R66, R62 ;  /* 0x000000423e3e722b */ /* 0x000fe2000000003e */
[----:B------:R-:W-:Y:S01]  /*33d0*/  LOP3.LUT R67, R16, 0x800fffff, R65, 0xf8, !PT ;  /* 0x800fffff10437812 */ /* 0x000fe200078ef841 */
[----:B------:R-:W-:Y:S02]  /*33e0*/  IMAD.MOV.U32 R66, RZ, RZ, R64 ;  /* 0x000000ffff427224 */ /* 0x000fe400078e0040 */
[----:B------:R-:W-:-:S04]  /*33f0*/  @!P2 IMAD.MOV.U32 R16, RZ, RZ, RZ ;  /* 0x000000ffff10a224 */ /* 0x000fc800078e00ff */
[----:B------:R-:W-:Y:S02]  /*3400*/  DFMA R68, R62, -R32, 1 ;  /* 0x3ff000003e44742b */ /* 0x000fe40000000820 */
[----:B------:R-:W-:-:S06]  /*3410*/  @!P2 DFMA R66, R66, 2, -R16 ;  /* 0x400000004242a82b */ /* 0x000fcc0000000810 */
[----:B------:R-:W-:-:S04]  /*3420*/  DFMA R68, R62, R68, R62 ;  /* 0x000000443e44722b */ /* 0x000fc8000000003e */
[----:B------:R-:W-:-:S04]  /*3430*/  @!P2 LOP3.LUT R15, R67, 0x7ff00000, RZ, 0xc0, !PT ;  /* 0x7ff00000430fa812 */ /* 0x000fc800078ec0ff */
[----:B------:R-:W-:-:S08]  /*3440*/  DMUL R16, R68, R66 ;  /* 0x0000004244107228 */ /* 0x000fd00000000000 */
[----:B------:R-:W-:-:S08]  /*3450*/  DFMA R62, R16, -R32, R66 ;  /* 0x80000020103e722b */ /* 0x000fd00000000042 */
[----:B------:R-:W-:Y:S01]  /*3460*/  DFMA R62, R68, R62, R16 ;  /* 0x0000003e443e722b */ /* 0x000fe20000000010 */
[----:B------:R-:W-:-:S04]  /*3470*/  IADD3 R16, PT, PT, R15, -0x1, RZ ;  /* 0xffffffff0f107810 */ /* 0x000fc80007ffe0ff */
[----:B------:R-:W-:Y:S01]  /*3480*/  ISETP.GT.U32.AND P0, PT, R16, 0x7feffffe, PT ;  /* 0x7feffffe1000780c */ /* 0x000fe20003f04070 */
[----:B------:R-:W-:-:S05]  /*3490*/  VIADD R16, R14, 0xffffffff ;  /* 0xffffffff0e107836 */ /* 0x000fca0000000000 */
[----:B------:R-:W-:-:S13]  /*34a0*/  ISETP.GT.U32.OR P0, PT, R16, 0x7feffffe, P0 ;  /* 0x7feffffe1000780c */ /* 0x000fda0000704470 */
[----:B------:R-:W-:Y:S05]  /*34b0*/  @P0 BRA `(.L_x_48) ;  /* 0x0000000000740947 */ /* 0x000fea0003800000 */
[----:B------:R-:W-:Y:S02]  /*34c0*/  LOP3.LUT R14, R19, 0x7ff00000, RZ, 0xc0, !PT ;  /* 0x7ff00000130e7812 */ /* 0x000fe400078ec0ff */
[----:B------:R-:W-:Y:S02]  /*34d0*/  MOV R64, RZ ;  /* 0x000000ff00407202 */ /* 0x000fe40000000f00 */
[CC--:B------:R-:W-:Y:S02]  /*34e0*/  VIADDMNMX R15, R13.reuse, -R14.reuse, 0xb9600000, !PT ;  /* 0xb96000000d0f7446 */ /* 0x0c0fe4000780090e */
[----:B------:R-:W-:Y:S02]  /*34f0*/  ISETP.GE.U32.AND P0, PT, R13, R14, PT ;  /* 0x0000000e0d00720c */ /* 0x000fe40003f06070 */
[----:B------:R-:W-:Y:S02]  /*3500*/  VIMNMX R15, PT, PT, R15, 0x46a00000, PT ;  /* 0x46a000000f0f7848 */ /* 0x000fe40003fe0100 */
[----:B------:R-:W-:-:S05]  /*3510*/  SEL R14, R11, 0x63400000, !P0 ;  /* 0x634000000b0e7807 */ /* 0x000fca0004000000 */
[----:B------:R-:W-:-:S04]  /*3520*/  IMAD.IADD R15, R15, 0x1, -R14 ;  /* 0x000000010f0f7824 */ /* 0x000fc800078e0a0e */
[----:B------:R-:W-:-:S06]  /*3530*/  VIADD R65, R15, 0x7fe00000 ;  /* 0x7fe000000f417836 */ /* 0x000fcc0000000000 */
[----:B------:R-:W-:-:S10]  /*3540*/  DMUL R16, R62, R64 ;  /* 0x000000403e107228 */ /* 0x000fd40000000000 */
[----:B------:R-:W-:-:S13]  /*3550*/  FSETP.GTU.AND P0, PT, |R17|, 1.469367938527859385e-39, PT ;  /* 0x001000001100780b */ /* 0x000fda0003f0c200 */
[----:B------:R-:W-:Y:S05]  /*3560*/  @P0 BRA `(.L_x_49) ;  /* 0x0000000000a80947 */ /* 0x000fea0003800000 */
[----:B------:R-:W-:Y:S01]  /*3570*/  DFMA R32, R62, -R32, R66 ;  /* 0x800000203e20722b */ /* 0x000fe20000000042 */
[----:B------:R-:W-:-:S09]  /*3580*/  IMAD.MOV.U32 R64, RZ, RZ, RZ ;  /* 0x000000ffff407224 */ /* 0x000fd200078e00ff */
[C---:B------:R-:W-:Y:S02]  /*3590*/  FSETP.NEU.AND P0, PT, R33.reuse, RZ, PT ;  /* 0x000000ff2100720b */ /* 0x040fe40003f0d000 */
[----:B------:R-:W-:-:S04]  /*35a0*/  LOP3.LUT R11, R33, 0x80000000, R19, 0x48, !PT ;  /* 0x80000000210b7812 */ /* 0x000fc800078e4813 */
[----:B------:R-:W-:-:S07]  /*35b0*/  LOP3.LUT R65, R11, R65, RZ, 0xfc, !PT ;  /* 0x000000410b417212 */ /* 0x000fce00078efcff */
[----:B------:R-:W-:Y:S05]  /*35c0*/  @!P0 BRA `(.L_x_49) ;  /* 0x0000000000908947 */ /* 0x000fea0003800000 */
[----:B------:R-:W-:Y:S01]  /*35d0*/  IMAD.MOV R19, RZ, RZ, -R15 ;  /* 0x000000ffff137224 */ /* 0x000fe200078e0a0f */
[----:B------:R-:W-:Y:S01]  /*35e0*/  IADD3 R15, PT, PT, -R15, -0x43300000, RZ ;  /* 0xbcd000000f0f7810 */ /* 0x000fe20007ffe1ff */
[----:B------:R-:W-:-:S06]  /*35f0*/  IMAD.MOV.U32 R18, RZ, RZ, RZ ;  /* 0x000000ffff127224 */ /* 0x000fcc00078e00ff */
[----:B------:R-:W-:Y:S02]  /*3600*/  DFMA R18, R16, -R18, R62 ;  /* 0x800000121012722b */ /* 0x000fe4000000003e */
[----:B------:R-:W-:-:S08]  /*3610*/  DMUL.RP R62, R62, R64 ;  /* 0x000000403e3e7228 */ /* 0x000fd00000008000 */
[----:B------:R-:W-:Y:S02]  /*3620*/  FSETP.NEU.AND P0, PT, |R19|, R15, PT ;  /* 0x0000000f1300720b */ /* 0x000fe40003f0d200 */
[----:B------:R-:W-:Y:S02]  /*3630*/  LOP3.LUT R11, R63, R11, RZ, 0x3c, !PT ;  /* 0x0000000b3f0b7212 */ /* 0x000fe400078e3cff */
[----:B------:R-:W-:Y:S02]  /*3640*/  FSEL R14, R62, R16, !P0 ;  /* 0x000000103e0e7208 */ /* 0x000fe40004000000 */
[----:B------:R-:W-:Y:S02]  /*3650*/  FSEL R15, R11, R17, !P0 ;  /* 0x000000110b0f7208 */ /* 0x000fe40004000000 */
[----:B------:R-:W-:-:S03]  /*3660*/  MOV R16, R14 ;  /* 0x0000000e00107202 */ /* 0x000fc60000000f00 */
[----:B------:R-:W-:Y:S01]  /*3670*/  IMAD.MOV.U32 R17, RZ, RZ, R15 ;  /* 0x000000ffff117224 */ /* 0x000fe200078e000f */
[----:B------:R-:W-:Y:S06]  /*3680*/  BRA `(.L_x_49) ;  /* 0x0000000000607947 */ /* 0x000fec0003800000 */
.L_x_48:
[----:B------:R-:W-:-:S14]  /*3690*/  DSETP.NAN.AND P0, PT, R64, R64, PT ;  /* 0x000000404000722a */ /* 0x000fdc0003f08000 */
[----:B------:R-:W-:Y:S05]  /*36a0*/  @P0 BRA `(.L_x_50) ;  /* 0x00000000004c0947 */ /* 0x000fea0003800000 */
[----:B------:R-:W-:-:S14]  /*36b0*/  DSETP.NAN.AND P0, PT, R18, R18, PT ;  /* 0x000000121200722a */ /* 0x000fdc0003f08000 */
[----:B------:R-:W-:Y:S05]  /*36c0*/  @P0 BRA `(.L_x_51) ;  /* 0x0000000000340947 */ /* 0x000fea0003800000 */
[----:B------:R-:W-:Y:S01]  /*36d0*/  ISETP.NE.AND P0, PT, R15, R14, PT ;  /* 0x0000000e0f00720c */ /* 0x000fe20003f05270 */
[----:B------:R-:W-:Y:S02]  /*36e0*/  IMAD.MOV.U32 R16, RZ, RZ, 0x0 ;  /* 0x00000000ff107424 */ /* 0x000fe400078e00ff */
[----:B------:R-:W-:-:S10]  /*36f0*/  IMAD.MOV.U32 R17, RZ, RZ, -0x80000 ;  /* 0xfff80000ff117424 */ /* 0x000fd400078e00ff */
[----:B------:R-:W-:Y:S05]  /*3700*/  @!P0 BRA `(.L_x_49) ;  /* 0x0000000000408947 */ /* 0x000fea0003800000 */
[----:B------:R-:W-:Y:S02]  /*3710*/  ISETP.NE.AND P0, PT, R15, 0x7ff00000, PT ;  /* 0x7ff000000f00780c */ /* 0x000fe40003f05270 */
[----:B------:R-:W-:Y:S02]  /*3720*/  LOP3.LUT R11, R65, 0x80000000, R19, 0x48, !PT ;  /* 0x80000000410b7812 */ /* 0x000fe400078e4813 */
[----:B------:R-:W-:-:S13]  /*3730*/  ISETP.EQ.OR P0, PT, R14, RZ, !P0 ;  /* 0x000000ff0e00720c */ /* 0x000fda0004702670 */
[----:B------:R-:W-:Y:S01]  /*3740*/  @P0 LOP3.LUT R13, R11, 0x7ff00000, RZ, 0xfc, !PT ;  /* 0x7ff000000b0d0812 */ /* 0x000fe200078efcff */
[----:B------:R-:W-:Y:S01]  /*3750*/  @!P0 IMAD.MOV.U32 R17, RZ, RZ, R11 ;  /* 0x000000ffff118224 */ /* 0x000fe200078e000b */
[----:B------:R-:W-:Y:S01]  /*3760*/  @!P0 MOV R16, RZ ;  /* 0x000000ff00108202 */ /* 0x000fe20000000f00 */
[----:B------:R-:W-:Y:S02]  /*3770*/  @P0 IMAD.MOV.U32 R16, RZ, RZ, RZ ;  /* 0x000000ffff100224 */ /* 0x000fe400078e00ff */
[----:B------:R-:W-:Y:S01]  /*3780*/  @P0 IMAD.MOV.U32 R17, RZ, RZ, R13 ;  /* 0x000000ffff110224 */ /* 0x000fe200078e000d */
[----:B------:R-:W-:Y:S06]  /*3790*/  BRA `(.L_x_49) ;  /* 0x00000000001c7947 */ /* 0x000fec0003800000 */
.L_x_51:
[----:B------:R-:W-:Y:S02]  /*37a0*/  LOP3.LUT R11, R19, 0x80000, RZ, 0xfc, !PT ;  /* 0x00080000130b7812 */ /* 0x000fe400078efcff */
[----:B------:R-:W-:-:S03]  /*37b0*/  MOV R16, R18 ;  /* 0x0000001200107202 */ /* 0x000fc60000000f00 */
[----:B------:R-:W-:Y:S01]  /*37c0*/  IMAD.MOV.U32 R17, RZ, RZ, R11 ;  /* 0x000000ffff117224 */ /* 0x000fe200078e000b */
[----:B------:R-:W-:Y:S06]  /*37d0*/  BRA `(.L_x_49) ;  /* 0x00000000000c7947 */ /* 0x000fec0003800000 */
.L_x_50:
[----:B------:R-:W-:Y:S01]  /*37e0*/  LOP3.LUT R11, R65, 0x80000, RZ, 0xfc, !PT ;  /* 0x00080000410b7812 */ /* 0x000fe200078efcff */
[----:B------:R-:W-:-:S04]  /*37f0*/  IMAD.MOV.U32 R16, RZ, RZ, R64 ;  /* 0x000000ffff107224 */ /* 0x000fc800078e0040 */
[----:B------:R-:W-:-:S07]  /*3800*/  IMAD.MOV.U32 R17, RZ, RZ, R11 ;  /* 0x000000ffff117224 */ /* 0x000fce00078e000b */
.L_x_49:
[----:B------:R-:W-:Y:S05]  /*3810*/  BSYNC.RECONVERGENT B0 ;  /* 0x0000000000007941 */ /* 0x000fea0003800200 */
.L_x_47:
[----:B------:R-:W-:Y:S01]  /*3820*/  IMAD.MOV.U32 R13, RZ, RZ, 0x0 ;  /* 0x00000000ff0d7424 */ /* 0x000fe200078e00ff */
[----:B------:R-:W-:Y:S01]  /*3830*/  MOV R14, R16 ;  /* 0x00000010000e7202 */ /* 0x000fe20000000f00 */
[----:B------:R-:W-:Y:S02]  /*3840*/  IMAD.MOV.U32 R11, RZ, RZ, R17 ;  /* 0x000000ffff0b7224 */ /* 0x000fe400078e0011 */
[----:B------:R-:W-:Y:S05]  /*3850*/  RET.REL.NODEC R12 `(_Z29update_struct_do_advance_cons12UpdateStructd) ;  /* 0xffffffc40ce87950 */ /* 0x000fea0003c3ffff */
        .weak           $__internal_1_$__cuda_sm20_dsqrt_rn_f64_mediumpath_v1
        .type           $__internal_1_$__cuda_sm20_dsqrt_rn_f64_mediumpath_v1,@function
        .size           $__internal_1_$__cuda_sm20_dsqrt_rn_f64_mediumpath_v1,(.L_x_58 - $__internal_1_$__cuda_sm20_dsqrt_rn_f64_mediumpath_v1)
$__internal_1_$__cuda_sm20_dsqrt_rn_f64_mediumpath_v1:
[----:B------:R-:W-:Y:S01]  /*3860*/  ISETP.GE.U32.AND P0, PT, R32, -0x3400000, PT ;  /* 0xfcc000002000780c */ /* 0x000fe20003f06070 */
[----:B------:R-:W-:-:S12]  /*3870*/  BSSY.RECONVERGENT B1, `(.L_x_52) ;  /* 0x0000023000017945 */ /* 0x000fd80003800200 */
[----:B------:R-:W-:Y:S05]  /*3880*/  @!P0 BRA `(.L_x_53) ;  /* 0x0000000000208947 */ /* 0x000fea0003800000 */
[----:B------:R-:W-:-:S10]  /*3890*/  DFMA.RM R18, R18, R14, R20 ;  /* 0x0000000e1212722b */ /* 0x000fd40000004014 */
[----:B------:R-:W-:-:S05]  /*38a0*/  IADD3 R14, P0, PT, R18, 0x1, RZ ;  /* 0x00000001120e7810 */ /* 0x000fca0007f1e0ff */
[----:B------:R-:W-:-:S06]  /*38b0*/  IMAD.X R15, RZ, RZ, R19, P0 ;  /* 0x000000ffff0f7224 */ /* 0x000fcc00000e0613 */
[----:B------:R-:W-:-:S08]  /*38c0*/  DFMA.RP R16, -R18, R14, R16 ;  /* 0x0000000e1210722b */ /* 0x000fd00000008110 */
[----:B------:R-:W-:-:S06]  /*38d0*/  DSETP.GT.AND P0, PT, R16, RZ, PT ;  /* 0x000000ff1000722a */ /* 0x000fcc0003f04000 */
[----:B------:R-:W-:Y:S02]  /*38e0*/  FSEL R14, R14, R18, P0 ;  /* 0x000000120e0e7208 */ /* 0x000fe40000000000 */
[----:B------:R-:W-:Y:S01]  /*38f0*/  FSEL R15, R15, R19, P0 ;  /* 0x000000130f0f7208 */ /* 0x000fe20000000000 */
[----:B------:R-:W-:Y:S06]  /*3900*/  BRA `(.L_x_54) ;  /* 0x0000000000647947 */ /* 0x000fec0003800000 */
.L_x_53:
[----:B------:R-:W-:-:S14]  /*3910*/  DSETP.NE.AND P0, PT, R16, RZ, PT ;  /* 0x000000ff1000722a */ /* 0x000fdc0003f05000 */
[----:B------:R-:W-:Y:S05]  /*3920*/  @!P0 BRA `(.L_x_55) ;  /* 0x0000000000588947 */ /* 0x000fea0003800000 */
[----:B------:R-:W-:-:S13]  /*3930*/  ISETP.GE.AND P0, PT, R17, RZ, PT ;  /* 0x000000ff1100720c */ /* 0x000fda0003f06270 */
[----:B------:R-:W-:Y:S01]  /*3940*/  @!P0 MOV R14, 0x0 ;  /* 0x00000000000e8802 */ /* 0x000fe20000000f00 */
[----:B------:R-:W-:Y:S01]  /*3950*/  @!P0 IMAD.MOV.U32 R15, RZ, RZ, -0x80000 ;  /* 0xfff80000ff0f8424 */ /* 0x000fe200078e00ff */
[----:B------:R-:W-:Y:S06]  /*3960*/  @!P0 BRA `(.L_x_54) ;  /* 0x00000000004c8947 */ /* 0x000fec0003800000 */
[----:B------:R-:W-:-:S13]  /*3970*/  ISETP.GT.AND P0, PT, R17, 0x7fefffff, PT ;  /* 0x7fefffff1100780c */ /* 0x000fda0003f04270 */
[----:B------:R-:W-:Y:S05]  /*3980*/  @P0 BRA `(.L_x_55) ;  /* 0x0000000000400947 */ /* 0x000fea0003800000 */
[----:B------:R-:W-:Y:S01]  /*3990*/  DMUL R20, R16, 8.11296384146066816958e+31 ;  /* 0x4690000010147828 */ /* 0x000fe20000000000 */
[----:B------:R-:W-:Y:S01]  /*39a0*/  IMAD.MOV.U32 R18, RZ, RZ, RZ ;  /* 0x000000ffff127224 */ /* 0x000fe200078e00ff */
[----:B------:R-:W-:Y:S01]  /*39b0*/  MOV R15, 0x3fd80000 ;  /* 0x3fd80000000f7802 */ /* 0x000fe20000000f00 */
[----:B------:R-:W-:-:S03]  /*39c0*/  IMAD.MOV.U32 R14, RZ, RZ, 0x0 ;  /* 0x00000000ff0e7424 */ /* 0x000fc600078e00ff */
[----:B------:R-:W0:Y:S02]  /*39d0*/  MUFU.RSQ64H R19, R21 ;  /* 0x0000001500137308 */ /* 0x000e240000001c00 */
[----:B0-----:R-:W-:-:S08]  /*39e0*/  DMUL R16, R18, R18 ;  /* 0x0000001212107228 */ /* 0x001fd00000000000 */
[----:B------:R-:W-:-:S08]  /*39f0*/  DFMA R16, R20, -R16, 1 ;  /* 0x3ff000001410742b */ /* 0x000fd00000000810 */
[----:B------:R-:W-:Y:S02]  /*3a00*/  DFMA R14, R16, R14, 0.5 ;  /* 0x3fe00000100e742b */ /* 0x000fe4000000000e */
[----:B------:R-:W-:-:S08]  /*3a10*/  DMUL R16, R18, R16 ;  /* 0x0000001012107228 */ /* 0x000fd00000000000 */
[----:B------:R-:W-:-:S08]  /*3a20*/  DFMA R16, R14, R16, R18 ;  /* 0x000000100e10722b */ /* 0x000fd00000000012 */
[----:B------:R-:W-:Y:S02]  /*3a30*/  DMUL R14, R20, R16 ;  /* 0x00000010140e7228 */ /* 0x000fe40000000000 */
[----:B------:R-:W-:-:S06]  /*3a40*/  VIADD R17, R17, 0xfff00000 ;  /* 0xfff0000011117836 */ /* 0x000fcc0000000000 */
[----:B------:R-:W-:-:S08]  /*3a50*/  DFMA R18, R14, -R14, R20 ;  /* 0x8000000e0e12722b */ /* 0x000fd00000000014 */
[----:B------:R-:W-:-:S10]  /*3a60*/  DFMA R14, R16, R18, R14 ;  /* 0x00000012100e722b */ /* 0x000fd4000000000e */
[----:B------:R-:W-:Y:S01]  /*3a70*/  VIADD R15, R15, 0xfcb00000 ;  /* 0xfcb000000f0f7836 */ /* 0x000fe20000000000 */
[----:B------:R-:W-:Y:S06]  /*3a80*/  BRA `(.L_x_54) ;  /* 0x0000000000047947 */ /* 0x000fec0003800000 */
.L_x_55:
[----:B------:R-:W-:-:S11]  /*3a90*/  DADD R14, R16, R16 ;  /* 0x00000000100e7229 */ /* 0x000fd60000000010 */
.L_x_54:
[----:B------:R-:W-:Y:S05]  /*3aa0*/  BSYNC.RECONVERGENT B1 ;  /* 0x0000000000017941 */ /* 0x000fea0003800200 */
.L_x_52:
[----:B------:R-:W-:Y:S01]  /*3ab0*/  IMAD.MOV.U32 R13, RZ, RZ, 0x0 ;  /* 0x00000000ff0d7424 */ /* 0x000fe200078e00ff */
[----:B------:R-:W-:-:S03]  /*3ac0*/  MOV R11, R15 ;  /* 0x0000000f000b7202 */ /* 0x000fc60000000f00 */
[----:B------:R-:W-:Y:S05]  /*3ad0*/  RET.REL.NODEC R12 `(_Z29update_struct_do_advance_cons12UpdateStructd) ;  /* 0xffffffc40c487950 */ /* 0x000fea0003c3ffff */
.L_x_56:
[----:B------:R-:W-:-:S00]  /*3ae0*/  BRA `(.L_x_56) ;  /* 0xfffffffc00fc7947 */ /* 0x000fc0000383ffff */
[----:B------:R-:W-:-:S00]  /*3af0*/  NOP ;  /* 0x0000000000007918 */ /* 0x000fc00000000000 */
        /* <DEDUP_REMOVED lines=8> */
.L_x_58:


//--------------------- .nv.shared._Z29update_struct_do_advance_cons12UpdateStructd --------------------------
	.section	.nv.shared._Z29update_struct_do_advance_cons12UpdateStructd,"aw",@nobits
	.sectionflags	@""
	.align	16
	.zero		1024


//--------------------- .nv.shared.reserved.0     --------------------------
	.section	.nv.shared.reserved.0,"aw",@nobits
	.weak		__nv_reservedSMEM_offset_0_alias
	.size		__nv_reservedSMEM_offset_0_alias, 0, 64
	.other		__nv_reservedSMEM_offset_0_alias,@"STO_CUDA_RESERVED_SHARED STV_DEFAULT"
__nv_reservedSMEM_offset_0_alias:
	.zero		0
	.zero		64


//--------------------- .nv.constant0._Z29update_struct_do_advance_cons12UpdateStructd --------------------------
	.section	.nv.constant0._Z29update_struct_do_advance_cons12UpdateStructd,"a",@progbits
	.sectionflags	@""
	.align	4
.nv.constant0._Z29update_struct_do_advance_cons12UpdateStructd:
	.zero		944


//--------------------- SYMBOLS --------------------------

	.type		.nv.reservedSmem.offset0,@object
	.size		.nv.reservedSmem.offset0,0x4
	.type		.nv.reservedSmem.cap,@object
	.size		.nv.reservedSmem.cap,0x4
